//
// Generated by NVIDIA NVVM Compiler
//
// Compiler Build ID: CL-36424714
// Cuda compilation tools, release 13.0, V13.0.88
// Based on NVVM 20.0.0
//

.version 9.0
.target sm_100
.address_size 64

	// .globl	_Z16Question1AKernelPfS_S_i

.visible .entry _Z16Question1AKernelPfS_S_i(
	.param .u64 .ptr .align 1 _Z16Question1AKernelPfS_S_i_param_0,
	.param .u64 .ptr .align 1 _Z16Question1AKernelPfS_S_i_param_1,
	.param .u64 .ptr .align 1 _Z16Question1AKernelPfS_S_i_param_2,
	.param .u32 _Z16Question1AKernelPfS_S_i_param_3
)
{
	.reg .pred 	%p<13>;
	.reg .b32 	%r<115>;
	.reg .b32 	%f<62>;
	.reg .b64 	%rd<48>;

	ld.param.u64 	%rd4, [_Z16Question1AKernelPfS_S_i_param_0];
	ld.param.u64 	%rd5, [_Z16Question1AKernelPfS_S_i_param_1];
	ld.param.u32 	%r56, [_Z16Question1AKernelPfS_S_i_param_3];
	cvta.to.global.u64 	%rd1, %rd5;
	cvta.to.global.u64 	%rd2, %rd4;
	mov.u32 	%r57, %ctaid.x;
	mov.u32 	%r58, %ntid.x;
	mov.u32 	%r59, %tid.x;
	mad.lo.s32 	%r1, %r57, %r58, %r59;
	setp.ge.s32 	%p1, %r1, %r56;
	setp.lt.s32 	%p2, %r56, 1;
	or.pred  	%p3, %p1, %p2;
	@%p3 bra 	$L__BB0_14;
	mul.lo.s32 	%r2, %r56, %r1;
	add.s32 	%r3, %r56, -1;
	and.b32  	%r4, %r56, 7;
	and.b32  	%r5, %r56, 2147483640;
	neg.s32 	%r6, %r5;
	shl.b32 	%r7, %r56, 3;
	mul.lo.s32 	%r8, %r56, 3;
	mul.lo.s32 	%r9, %r56, 7;
	mov.b32 	%r93, 0;
$L__BB0_2:
	setp.lt.u32 	%p4, %r3, 7;
	mov.b32 	%r109, 0;
	mov.u32 	%r114, %r109;
	@%p4 bra 	$L__BB0_5;
	add.s32 	%r102, %r56, %r93;
	shl.b32 	%r64, %r56, 1;
	add.s32 	%r101, %r64, %r93;
	add.s32 	%r100, %r8, %r93;
	shl.b32 	%r65, %r56, 2;
	add.s32 	%r99, %r65, %r93;
	mad.lo.s32 	%r98, %r56, 5, %r93;
	mad.lo.s32 	%r97, %r56, 6, %r93;
	add.s32 	%r96, %r9, %r93;
	mov.b32 	%r114, 0;
	mov.u32 	%r94, %r2;
	mov.u32 	%r95, %r93;
	mov.u32 	%r103, %r6;
$L__BB0_4:
	.pragma "nounroll";
	mul.wide.s32 	%rd6, %r94, 4;
	add.s64 	%rd7, %rd2, %rd6;
	ld.global.f32 	%f1, [%rd7];
	mul.wide.u32 	%rd8, %r95, 4;
	add.s64 	%rd9, %rd1, %rd8;
	ld.global.f32 	%f2, [%rd9];
	cvt.rn.f32.s32 	%f3, %r114;
	fma.rn.f32 	%f4, %f1, %f2, %f3;
	cvt.rzi.s32.f32 	%r66, %f4;
	ld.global.f32 	%f5, [%rd7+4];
	mul.wide.u32 	%rd10, %r102, 4;
	add.s64 	%rd11, %rd1, %rd10;
	ld.global.f32 	%f6, [%rd11];
	cvt.rn.f32.s32 	%f7, %r66;
	fma.rn.f32 	%f8, %f5, %f6, %f7;
	cvt.rzi.s32.f32 	%r67, %f8;
	ld.global.f32 	%f9, [%rd7+8];
	mul.wide.u32 	%rd12, %r101, 4;
	add.s64 	%rd13, %rd1, %rd12;
	ld.global.f32 	%f10, [%rd13];
	cvt.rn.f32.s32 	%f11, %r67;
	fma.rn.f32 	%f12, %f9, %f10, %f11;
	cvt.rzi.s32.f32 	%r68, %f12;
	ld.global.f32 	%f13, [%rd7+12];
	mul.wide.u32 	%rd14, %r100, 4;
	add.s64 	%rd15, %rd1, %rd14;
	ld.global.f32 	%f14, [%rd15];
	cvt.rn.f32.s32 	%f15, %r68;
	fma.rn.f32 	%f16, %f13, %f14, %f15;
	cvt.rzi.s32.f32 	%r69, %f16;
	ld.global.f32 	%f17, [%rd7+16];
	mul.wide.u32 	%rd16, %r99, 4;
	add.s64 	%rd17, %rd1, %rd16;
	ld.global.f32 	%f18, [%rd17];
	cvt.rn.f32.s32 	%f19, %r69;
	fma.rn.f32 	%f20, %f17, %f18, %f19;
	cvt.rzi.s32.f32 	%r70, %f20;
	ld.global.f32 	%f21, [%rd7+20];
	mul.wide.u32 	%rd18, %r98, 4;
	add.s64 	%rd19, %rd1, %rd18;
	ld.global.f32 	%f22, [%rd19];
	cvt.rn.f32.s32 	%f23, %r70;
	fma.rn.f32 	%f24, %f21, %f22, %f23;
	cvt.rzi.s32.f32 	%r71, %f24;
	ld.global.f32 	%f25, [%rd7+24];
	mul.wide.u32 	%rd20, %r97, 4;
	add.s64 	%rd21, %rd1, %rd20;
	ld.global.f32 	%f26, [%rd21];
	cvt.rn.f32.s32 	%f27, %r71;
	fma.rn.f32 	%f28, %f25, %f26, %f27;
	cvt.rzi.s32.f32 	%r72, %f28;
	ld.global.f32 	%f29, [%rd7+28];
	mul.wide.u32 	%rd22, %r96, 4;
	add.s64 	%rd23, %rd1, %rd22;
	ld.global.f32 	%f30, [%rd23];
	cvt.rn.f32.s32 	%f31, %r72;
	fma.rn.f32 	%f32, %f29, %f30, %f31;
	cvt.rzi.s32.f32 	%r114, %f32;
	add.s32 	%r103, %r103, 8;
	add.s32 	%r102, %r102, %r7;
	add.s32 	%r101, %r101, %r7;
	add.s32 	%r100, %r100, %r7;
	add.s32 	%r99, %r99, %r7;
	add.s32 	%r98, %r98, %r7;
	add.s32 	%r97, %r97, %r7;
	add.s32 	%r96, %r96, %r7;
	add.s32 	%r95, %r95, %r7;
	add.s32 	%r94, %r94, 8;
	setp.ne.s32 	%p5, %r103, 0;
	mov.u32 	%r109, %r5;
	@%p5 bra 	$L__BB0_4;
$L__BB0_5:
	setp.eq.s32 	%p6, %r4, 0;
	@%p6 bra 	$L__BB0_13;
	add.s32 	%r74, %r4, -1;
	setp.lt.u32 	%p7, %r74, 3;
	@%p7 bra 	$L__BB0_8;
	add.s32 	%r75, %r109, %r2;
	mul.wide.s32 	%rd24, %r75, 4;
	add.s64 	%rd25, %rd2, %rd24;
	ld.global.f32 	%f33, [%rd25];
	mad.lo.s32 	%r76, %r109, %r56, %r93;
	mul.wide.u32 	%rd26, %r76, 4;
	add.s64 	%rd27, %rd1, %rd26;
	ld.global.f32 	%f34, [%rd27];
	cvt.rn.f32.s32 	%f35, %r114;
	fma.rn.f32 	%f36, %f33, %f34, %f35;
	cvt.rzi.s32.f32 	%r77, %f36;
	ld.global.f32 	%f37, [%rd25+4];
	add.s32 	%r78, %r76, %r56;
	mul.wide.u32 	%rd28, %r78, 4;
	add.s64 	%rd29, %rd1, %rd28;
	ld.global.f32 	%f38, [%rd29];
	cvt.rn.f32.s32 	%f39, %r77;
	fma.rn.f32 	%f40, %f37, %f38, %f39;
	cvt.rzi.s32.f32 	%r79, %f40;
	ld.global.f32 	%f41, [%rd25+8];
	add.s32 	%r80, %r78, %r56;
	mul.wide.u32 	%rd30, %r80, 4;
	add.s64 	%rd31, %rd1, %rd30;
	ld.global.f32 	%f42, [%rd31];
	cvt.rn.f32.s32 	%f43, %r79;
	fma.rn.f32 	%f44, %f41, %f42, %f43;
	cvt.rzi.s32.f32 	%r81, %f44;
	ld.global.f32 	%f45, [%rd25+12];
	add.s32 	%r82, %r80, %r56;
	mul.wide.u32 	%rd32, %r82, 4;
	add.s64 	%rd33, %rd1, %rd32;
	ld.global.f32 	%f46, [%rd33];
	cvt.rn.f32.s32 	%f47, %r81;
	fma.rn.f32 	%f48, %f45, %f46, %f47;
	cvt.rzi.s32.f32 	%r114, %f48;
	add.s32 	%r109, %r109, 4;
$L__BB0_8:
	and.b32  	%r84, %r56, 3;
	setp.eq.s32 	%p8, %r84, 0;
	@%p8 bra 	$L__BB0_13;
	setp.eq.s32 	%p9, %r84, 1;
	@%p9 bra 	$L__BB0_11;
	add.s32 	%r85, %r109, %r2;
	mul.wide.s32 	%rd34, %r85, 4;
	add.s64 	%rd35, %rd2, %rd34;
	ld.global.f32 	%f49, [%rd35];
	mad.lo.s32 	%r86, %r109, %r56, %r93;
	mul.wide.u32 	%rd36, %r86, 4;
	add.s64 	%rd37, %rd1, %rd36;
	ld.global.f32 	%f50, [%rd37];
	cvt.rn.f32.s32 	%f51, %r114;
	fma.rn.f32 	%f52, %f49, %f50, %f51;
	cvt.rzi.s32.f32 	%r87, %f52;
	ld.global.f32 	%f53, [%rd35+4];
	add.s32 	%r88, %r86, %r56;
	mul.wide.u32 	%rd38, %r88, 4;
	add.s64 	%rd39, %rd1, %rd38;
	ld.global.f32 	%f54, [%rd39];
	cvt.rn.f32.s32 	%f55, %r87;
	fma.rn.f32 	%f56, %f53, %f54, %f55;
	cvt.rzi.s32.f32 	%r114, %f56;
	add.s32 	%r109, %r109, 2;
$L__BB0_11:
	and.b32  	%r89, %r56, 1;
	setp.eq.b32 	%p10, %r89, 1;
	not.pred 	%p11, %p10;
	@%p11 bra 	$L__BB0_13;
	add.s32 	%r90, %r109, %r2;
	mul.wide.s32 	%rd40, %r90, 4;
	add.s64 	%rd41, %rd2, %rd40;
	ld.global.f32 	%f57, [%rd41];
	mad.lo.s32 	%r91, %r109, %r56, %r93;
	mul.wide.u32 	%rd42, %r91, 4;
	add.s64 	%rd43, %rd1, %rd42;
	ld.global.f32 	%f58, [%rd43];
	cvt.rn.f32.s32 	%f59, %r114;
	fma.rn.f32 	%f60, %f57, %f58, %f59;
	cvt.rzi.s32.f32 	%r114, %f60;
$L__BB0_13:
	ld.param.u64 	%rd47, [_Z16Question1AKernelPfS_S_i_param_2];
	cvt.rn.f32.s32 	%f61, %r114;
	add.s32 	%r92, %r93, %r2;
	cvta.to.global.u64 	%rd44, %rd47;
	mul.wide.s32 	%rd45, %r92, 4;
	add.s64 	%rd46, %rd44, %rd45;
	st.global.f32 	[%rd46], %f61;
	add.s32 	%r93, %r93, 1;
	setp.ne.s32 	%p12, %r93, %r56;
	@%p12 bra 	$L__BB0_2;
$L__BB0_14:
	ret;

}
	// .globl	_Z16Question1BKernelPfS_S_i
.visible .entry _Z16Question1BKernelPfS_S_i(
	.param .u64 .ptr .align 1 _Z16Question1BKernelPfS_S_i_param_0,
	.param .u64 .ptr .align 1 _Z16Question1BKernelPfS_S_i_param_1,
	.param .u64 .ptr .align 1 _Z16Question1BKernelPfS_S_i_param_2,
	.param .u32 _Z16Question1BKernelPfS_S_i_param_3
)
{
	.reg .pred 	%p<12>;
	.reg .b32 	%r<79>;
	.reg .b32 	%f<62>;
	.reg .b64 	%rd<49>;

	ld.param.u64 	%rd5, [_Z16Question1BKernelPfS_S_i_param_0];
	ld.param.u64 	%rd6, [_Z16Question1BKernelPfS_S_i_param_1];
	ld.param.u64 	%rd4, [_Z16Question1BKernelPfS_S_i_param_2];
	ld.param.u32 	%r36, [_Z16Question1BKernelPfS_S_i_param_3];
	cvta.to.global.u64 	%rd1, %rd6;
	cvta.to.global.u64 	%rd2, %rd5;
	mov.u32 	%r37, %ctaid.x;
	mov.u32 	%r38, %ntid.x;
	mov.u32 	%r39, %tid.x;
	mad.lo.s32 	%r1, %r37, %r38, %r39;
	setp.ge.s32 	%p1, %r1, %r36;
	setp.lt.s32 	%p2, %r36, 1;
	or.pred  	%p3, %p1, %p2;
	@%p3 bra 	$L__BB1_14;
	add.s32 	%r2, %r36, -1;
	and.b32  	%r3, %r36, 7;
	add.s32 	%r4, %r3, -1;
	and.b32  	%r5, %r36, 3;
	and.b32  	%r6, %r36, 2147483640;
	and.b32  	%r7, %r36, 1;
	neg.s32 	%r8, %r6;
	shl.b32 	%r9, %r36, 3;
	cvta.to.global.u64 	%rd3, %rd4;
	mov.b32 	%r64, 0;
	mul.wide.u32 	%rd41, %r36, 4;
$L__BB1_2:
	setp.lt.u32 	%p4, %r2, 7;
	mul.lo.s32 	%r11, %r64, %r36;
	mov.b32 	%r73, 0;
	mov.u32 	%r78, %r73;
	@%p4 bra 	$L__BB1_5;
	mov.b32 	%r78, 0;
	mov.u32 	%r65, %r11;
	mov.u32 	%r66, %r1;
	mov.u32 	%r67, %r8;
$L__BB1_4:
	.pragma "nounroll";
	mul.wide.u32 	%rd7, %r65, 4;
	add.s64 	%rd8, %rd2, %rd7;
	ld.global.f32 	%f1, [%rd8];
	mul.wide.s32 	%rd9, %r66, 4;
	add.s64 	%rd10, %rd1, %rd9;
	ld.global.f32 	%f2, [%rd10];
	cvt.rn.f32.s32 	%f3, %r78;
	fma.rn.f32 	%f4, %f1, %f2, %f3;
	cvt.rzi.s32.f32 	%r44, %f4;
	ld.global.f32 	%f5, [%rd8+4];
	mul.wide.u32 	%rd11, %r36, 4;
	add.s64 	%rd12, %rd10, %rd11;
	ld.global.f32 	%f6, [%rd12];
	cvt.rn.f32.s32 	%f7, %r44;
	fma.rn.f32 	%f8, %f5, %f6, %f7;
	cvt.rzi.s32.f32 	%r45, %f8;
	ld.global.f32 	%f9, [%rd8+8];
	add.s64 	%rd13, %rd12, %rd11;
	ld.global.f32 	%f10, [%rd13];
	cvt.rn.f32.s32 	%f11, %r45;
	fma.rn.f32 	%f12, %f9, %f10, %f11;
	cvt.rzi.s32.f32 	%r46, %f12;
	ld.global.f32 	%f13, [%rd8+12];
	add.s64 	%rd14, %rd13, %rd11;
	ld.global.f32 	%f14, [%rd14];
	cvt.rn.f32.s32 	%f15, %r46;
	fma.rn.f32 	%f16, %f13, %f14, %f15;
	cvt.rzi.s32.f32 	%r47, %f16;
	ld.global.f32 	%f17, [%rd8+16];
	add.s64 	%rd15, %rd14, %rd11;
	ld.global.f32 	%f18, [%rd15];
	cvt.rn.f32.s32 	%f19, %r47;
	fma.rn.f32 	%f20, %f17, %f18, %f19;
	cvt.rzi.s32.f32 	%r48, %f20;
	ld.global.f32 	%f21, [%rd8+20];
	add.s64 	%rd16, %rd15, %rd11;
	ld.global.f32 	%f22, [%rd16];
	cvt.rn.f32.s32 	%f23, %r48;
	fma.rn.f32 	%f24, %f21, %f22, %f23;
	cvt.rzi.s32.f32 	%r49, %f24;
	ld.global.f32 	%f25, [%rd8+24];
	add.s64 	%rd17, %rd16, %rd11;
	ld.global.f32 	%f26, [%rd17];
	cvt.rn.f32.s32 	%f27, %r49;
	fma.rn.f32 	%f28, %f25, %f26, %f27;
	cvt.rzi.s32.f32 	%r50, %f28;
	ld.global.f32 	%f29, [%rd8+28];
	add.s64 	%rd18, %rd17, %rd11;
	ld.global.f32 	%f30, [%rd18];
	cvt.rn.f32.s32 	%f31, %r50;
	fma.rn.f32 	%f32, %f29, %f30, %f31;
	cvt.rzi.s32.f32 	%r78, %f32;
	add.s32 	%r67, %r67, 8;
	add.s32 	%r66, %r66, %r9;
	add.s32 	%r65, %r65, 8;
	setp.ne.s32 	%p5, %r67, 0;
	mov.u32 	%r73, %r6;
	@%p5 bra 	$L__BB1_4;
$L__BB1_5:
	setp.eq.s32 	%p6, %r3, 0;
	@%p6 bra 	$L__BB1_13;
	setp.lt.u32 	%p7, %r4, 3;
	@%p7 bra 	$L__BB1_8;
	add.s32 	%r52, %r73, %r11;
	mul.wide.u32 	%rd19, %r52, 4;
	add.s64 	%rd20, %rd2, %rd19;
	ld.global.f32 	%f33, [%rd20];
	mad.lo.s32 	%r53, %r73, %r36, %r1;
	mul.wide.s32 	%rd21, %r53, 4;
	add.s64 	%rd22, %rd1, %rd21;
	ld.global.f32 	%f34, [%rd22];
	cvt.rn.f32.s32 	%f35, %r78;
	fma.rn.f32 	%f36, %f33, %f34, %f35;
	cvt.rzi.s32.f32 	%r54, %f36;
	cvt.u64.u32 	%rd23, %r11;
	cvt.u64.u32 	%rd24, %r73;
	add.s64 	%rd25, %rd24, %rd23;
	shl.b64 	%rd26, %rd25, 2;
	add.s64 	%rd27, %rd2, %rd26;
	ld.global.f32 	%f37, [%rd27+4];
	add.s64 	%rd29, %rd22, %rd41;
	ld.global.f32 	%f38, [%rd29];
	cvt.rn.f32.s32 	%f39, %r54;
	fma.rn.f32 	%f40, %f37, %f38, %f39;
	cvt.rzi.s32.f32 	%r55, %f40;
	ld.global.f32 	%f41, [%rd27+8];
	add.s64 	%rd30, %rd29, %rd41;
	ld.global.f32 	%f42, [%rd30];
	cvt.rn.f32.s32 	%f43, %r55;
	fma.rn.f32 	%f44, %f41, %f42, %f43;
	cvt.rzi.s32.f32 	%r56, %f44;
	ld.global.f32 	%f45, [%rd27+12];
	add.s64 	%rd31, %rd30, %rd41;
	ld.global.f32 	%f46, [%rd31];
	cvt.rn.f32.s32 	%f47, %r56;
	fma.rn.f32 	%f48, %f45, %f46, %f47;
	cvt.rzi.s32.f32 	%r78, %f48;
	add.s32 	%r73, %r73, 4;
$L__BB1_8:
	setp.eq.s32 	%p8, %r5, 0;
	@%p8 bra 	$L__BB1_13;
	setp.eq.s32 	%p9, %r5, 1;
	@%p9 bra 	$L__BB1_11;
	add.s32 	%r58, %r73, %r11;
	mul.wide.u32 	%rd32, %r58, 4;
	add.s64 	%rd33, %rd2, %rd32;
	ld.global.f32 	%f49, [%rd33];
	mad.lo.s32 	%r59, %r73, %r36, %r1;
	mul.wide.s32 	%rd34, %r59, 4;
	add.s64 	%rd35, %rd1, %rd34;
	ld.global.f32 	%f50, [%rd35];
	cvt.rn.f32.s32 	%f51, %r78;
	fma.rn.f32 	%f52, %f49, %f50, %f51;
	cvt.rzi.s32.f32 	%r60, %f52;
	cvt.u64.u32 	%rd36, %r11;
	cvt.u64.u32 	%rd37, %r73;
	add.s64 	%rd38, %rd37, %rd36;
	shl.b64 	%rd39, %rd38, 2;
	add.s64 	%rd40, %rd2, %rd39;
	ld.global.f32 	%f53, [%rd40+4];
	add.s64 	%rd42, %rd35, %rd41;
	ld.global.f32 	%f54, [%rd42];
	cvt.rn.f32.s32 	%f55, %r60;
	fma.rn.f32 	%f56, %f53, %f54, %f55;
	cvt.rzi.s32.f32 	%r78, %f56;
	add.s32 	%r73, %r73, 2;
$L__BB1_11:
	setp.eq.s32 	%p10, %r7, 0;
	@%p10 bra 	$L__BB1_13;
	add.s32 	%r61, %r73, %r11;
	mul.wide.u32 	%rd43, %r61, 4;
	add.s64 	%rd44, %rd2, %rd43;
	ld.global.f32 	%f57, [%rd44];
	mad.lo.s32 	%r62, %r73, %r36, %r1;
	mul.wide.s32 	%rd45, %r62, 4;
	add.s64 	%rd46, %rd1, %rd45;
	ld.global.f32 	%f58, [%rd46];
	cvt.rn.f32.s32 	%f59, %r78;
	fma.rn.f32 	%f60, %f57, %f58, %f59;
	cvt.rzi.s32.f32 	%r78, %f60;
$L__BB1_13:
	cvt.rn.f32.s32 	%f61, %r78;
	add.s32 	%r63, %r11, %r1;
	mul.wide.s32 	%rd47, %r63, 4;
	add.s64 	%rd48, %rd3, %rd47;
	st.global.f32 	[%rd48], %f61;
	add.s32 	%r64, %r64, 1;
	setp.ne.s32 	%p11, %r64, %r36;
	@%p11 bra 	$L__BB1_2;
$L__BB1_14:
	ret;

}


// ===== COMPILED SASS (sm_100) =====

	.target	sm_100

	.elftype	@"ET_EXEC"


//--------------------- .note.nv.tkinfo           --------------------------
	.section	.note.nv.tkinfo,"",@"SHT_NOTE"
	.sectionflags	@"SHF_NOTE_NV_TKINFO"
	.tkinfo
        /*0018*/ 	.word	0x00000002
        /*0030*/ 	.string	""
        /*0030*/ 	.string	"ptxas"
        /*0030*/ 	.string	"Cuda compilation tools, release 13.0, V13.0.88"
        /*0030*/ 	.string	"Build cuda_13.0.r13.0/compiler.36424714_0"
        /*0030*/ 	.string	"-arch sm_100 -m 64 "



//--------------------- .note.nv.cuinfo           --------------------------
	.section	.note.nv.cuinfo,"",@"SHT_NOTE"
	.sectionflags	@"SHF_NOTE_NV_CUINFO"
        /*0018*/ 	.short	0x0002
        /*001a*/ 	.short	0x0064
        /*001c*/ 	.short	0x0082
	.zero		2


//--------------------- .nv.info                  --------------------------
	.section	.nv.info,"",@"SHT_CUDA_INFO"
	.align	4


	//----- nvinfo : EIATTR_REGCOUNT
	.align		4
        /*0000*/ 	.byte	0x04, 0x2f
        /*0002*/ 	.short	(.L_1 - .L_0)
	.align		4
.L_0:
        /*0004*/ 	.word	index@(_Z16Question1AKernelPfS_S_i)
        /*0008*/ 	.word	0x00000020


	//----- nvinfo : EIATTR_FRAME_SIZE
	.align		4
.L_1:
        /*000c*/ 	.byte	0x04, 0x11
        /*000e*/ 	.short	(.L_3 - .L_2)
	.align		4
.L_2:
        /*0010*/ 	.word	index@(_Z16Question1AKernelPfS_S_i)
        /*0014*/ 	.word	0x00000000


	//----- nvinfo : EIATTR_REGCOUNT
	.align		4
.L_3:
        /*0018*/ 	.byte	0x04, 0x2f
        /*001a*/ 	.short	(.L_5 - .L_4)
	.align		4
.L_4:
        /*001c*/ 	.word	index@(_Z16Question1BKernelPfS_S_i)
        /*0020*/ 	.word	0x00000020


	//----- nvinfo : EIATTR_FRAME_SIZE
	.align		4
.L_5:
        /*0024*/ 	.byte	0x04, 0x11
        /*0026*/ 	.short	(.L_7 - .L_6)
	.align		4
.L_6:
        /*0028*/ 	.word	index@(_Z16Question1BKernelPfS_S_i)
        /*002c*/ 	.word	0x00000000


	//----- nvinfo : EIATTR_MIN_STACK_SIZE
	.align		4
.L_7:
        /*0030*/ 	.byte	0x04, 0x12
        /*0032*/ 	.short	(.L_9 - .L_8)
	.align		4
.L_8:
        /*0034*/ 	.word	index@(_Z16Question1BKernelPfS_S_i)
        /*0038*/ 	.word	0x00000000


	//----- nvinfo : EIATTR_MIN_STACK_SIZE
	.align		4
.L_9:
        /*003c*/ 	.byte	0x04, 0x12
        /*003e*/ 	.short	(.L_11 - .L_10)
	.align		4
.L_10:
        /*0040*/ 	.word	index@(_Z16Question1AKernelPfS_S_i)
        /*0044*/ 	.word	0x00000000
.L_11:


//--------------------- .nv.compat                --------------------------
	.section	.nv.compat,"",@"SHT_CUDA_COMPAT_INFO"
	.align	4
        /*0000*/ 	.byte	0x02, 0x09, 0x00, 0x00, 0x02, 0x02, 0x01, 0x00, 0x02, 0x05, 0x05, 0x00, 0x03, 0x07, 0x01, 0x01
        /*0010*/ 	.byte	0x02, 0x03, 0x00, 0x00, 0x02, 0x06, 0x01, 0x00, 0x04, 0x0b, 0x08, 0x00, 0x09, 0x00, 0x00, 0x00
        /*0020*/ 	.byte	0x00, 0x00, 0x00, 0x00


//--------------------- .nv.info._Z16Question1BKernelPfS_S_i --------------------------
	.section	.nv.info._Z16Question1BKernelPfS_S_i,"",@"SHT_CUDA_INFO"
	.sectionflags	@""
	.align	4


	//----- nvinfo : EIATTR_CUDA_API_VERSION
	.align		4
        /*0000*/ 	.byte	0x04, 0x37
        /*0002*/ 	.short	(.L_13 - .L_12)
.L_12:
        /*0004*/ 	.word	0x00000082


	//----- nvinfo : EIATTR_KPARAM_INFO
	.align		4
.L_13:
        /*0008*/ 	.byte	0x04, 0x17
        /*000a*/ 	.short	(.L_15 - .L_14)
.L_14:
        /*000c*/ 	.word	0x00000000
        /*0010*/ 	.short	0x0003
        /*0012*/ 	.short	0x0018
        /*0014*/ 	.byte	0x00, 0xf0, 0x11, 0x00


	//----- nvinfo : EIATTR_KPARAM_INFO
	.align		4
.L_15:
        /*0018*/ 	.byte	0x04, 0x17
        /*001a*/ 	.short	(.L_17 - .L_16)
.L_16:
        /*001c*/ 	.word	0x00000000
        /*0020*/ 	.short	0x0002
        /*0022*/ 	.short	0x0010
        /*0024*/ 	.byte	0x00, 0xf5, 0x21, 0x00


	//----- nvinfo : EIATTR_KPARAM_INFO
	.align		4
.L_17:
        /*0028*/ 	.byte	0x04, 0x17
        /*002a*/ 	.short	(.L_19 - .L_18)
.L_18:
        /*002c*/ 	.word	0x00000000
        /*0030*/ 	.short	0x0001
        /*0032*/ 	.short	0x0008
        /*0034*/ 	.byte	0x00, 0xf5, 0x21, 0x00


	//----- nvinfo : EIATTR_KPARAM_INFO
	.align		4
.L_19:
        /*0038*/ 	.byte	0x04, 0x17
        /*003a*/ 	.short	(.L_21 - .L_20)
.L_20:
        /*003c*/ 	.word	0x00000000
        /*0040*/ 	.short	0x0000
        /*0042*/ 	.short	0x0000
        /*0044*/ 	.byte	0x00, 0xf5, 0x21, 0x00


	//----- nvinfo : EIATTR_SPARSE_MMA_MASK
	.align		4
.L_21:
        /*0048*/ 	.byte	0x03, 0x50
        /*004a*/ 	.short	0x0000


	//----- nvinfo : EIATTR_MAXREG_COUNT
	.align		4
        /*004c*/ 	.byte	0x03, 0x1b
        /*004e*/ 	.short	0x00ff


	//----- nvinfo : EIATTR_MERCURY_ISA_VERSION
	.align		4
        /*0050*/ 	.byte	0x03, 0x5f
        /*0052*/ 	.short	0x0101


	//----- nvinfo : EIATTR_VRC_CTA_INIT_COUNT
	.align		4
        /*0054*/ 	.byte	0x02, 0x4a
	.zero		1
	.zero		1


	//----- nvinfo : EIATTR_EXIT_INSTR_OFFSETS
	.align		4
        /*0058*/ 	.byte	0x04, 0x1c
        /*005a*/ 	.short	(.L_23 - .L_22)


	//   ....[0]....
.L_22:
        /*005c*/ 	.word	0x00000080


	//   ....[1]....
        /*0060*/ 	.word	0x00000ab0


	//----- nvinfo : EIATTR_CBANK_PARAM_SIZE
	.align		4
.L_23:
        /*0064*/ 	.byte	0x03, 0x19
        /*0066*/ 	.short	0x001c


	//----- nvinfo : EIATTR_PARAM_CBANK
	.align		4
        /*0068*/ 	.byte	0x04, 0x0a
        /*006a*/ 	.short	(.L_25 - .L_24)
	.align		4
.L_24:
        /*006c*/ 	.word	index@(.nv.constant0._Z16Question1BKernelPfS_S_i)
        /*0070*/ 	.short	0x0380
        /*0072*/ 	.short	0x001c


	//----- nvinfo : EIATTR_SW_WAR
	.align		4
.L_25:
        /*0074*/ 	.byte	0x04, 0x36
        /*0076*/ 	.short	(.L_27 - .L_26)
.L_26:
        /*0078*/ 	.word	0x00000008
.L_27:


//--------------------- .nv.info._Z16Question1AKernelPfS_S_i --------------------------
	.section	.nv.info._Z16Question1AKernelPfS_S_i,"",@"SHT_CUDA_INFO"
	.sectionflags	@""
	.align	4


	//----- nvinfo : EIATTR_CUDA_API_VERSION
	.align		4
        /*0000*/ 	.byte	0x04, 0x37
        /*0002*/ 	.short	(.L_29 - .L_28)
.L_28:
        /*0004*/ 	.word	0x00000082


	//----- nvinfo : EIATTR_KPARAM_INFO
	.align		4
.L_29:
        /*0008*/ 	.byte	0x04, 0x17
        /*000a*/ 	.short	(.L_31 - .L_30)
.L_30:
        /*000c*/ 	.word	0x00000000
        /*0010*/ 	.short	0x0003
        /*0012*/ 	.short	0x0018
        /*0014*/ 	.byte	0x00, 0xf0, 0x11, 0x00


	//----- nvinfo : EIATTR_KPARAM_INFO
	.align		4
.L_31:
        /*0018*/ 	.byte	0x04, 0x17
        /*001a*/ 	.short	(.L_33 - .L_32)
.L_32:
        /*001c*/ 	.word	0x00000000
        /*0020*/ 	.short	0x0002
        /*0022*/ 	.short	0x0010
        /*0024*/ 	.byte	0x00, 0xf5, 0x21, 0x00


	//----- nvinfo : EIATTR_KPARAM_INFO
	.align		4
.L_33:
        /*0028*/ 	.byte	0x04, 0x17
        /*002a*/ 	.short	(.L_35 - .L_34)
.L_34:
        /*002c*/ 	.word	0x00000000
        /*0030*/ 	.short	0x0001
        /*0032*/ 	.short	0x0008
        /*0034*/ 	.byte	0x00, 0xf5, 0x21, 0x00


	//----- nvinfo : EIATTR_KPARAM_INFO
	.align		4
.L_35:
        /*0038*/ 	.byte	0x04, 0x17
        /*003a*/ 	.short	(.L_37 - .L_36)
.L_36:
        /*003c*/ 	.word	0x00000000
        /*0040*/ 	.short	0x0000
        /*0042*/ 	.short	0x0000
        /*0044*/ 	.byte	0x00, 0xf5, 0x21, 0x00


	//----- nvinfo : EIATTR_SPARSE_MMA_MASK
	.align		4
.L_37:
        /*0048*/ 	.byte	0x03, 0x50
        /*004a*/ 	.short	0x0000


	//----- nvinfo : EIATTR_MAXREG_COUNT
	.align		4
        /*004c*/ 	.byte	0x03, 0x1b
        /*004e*/ 	.short	0x00ff


	//----- nvinfo : EIATTR_MERCURY_ISA_VERSION
	.align		4
        /*0050*/ 	.byte	0x03, 0x5f
        /*0052*/ 	.short	0x0101


	//----- nvinfo : EIATTR_VRC_CTA_INIT_COUNT
	.align		4
        /*0054*/ 	.byte	0x02, 0x4a
	.zero		1
	.zero		1


	//----- nvinfo : EIATTR_EXIT_INSTR_OFFSETS
	.align		4
        /*0058*/ 	.byte	0x04, 0x1c
        /*005a*/ 	.short	(.L_39 - .L_38)


	//   ....[0]....
.L_38:
        /*005c*/ 	.word	0x00000080


	//   ....[1]....
        /*0060*/ 	.word	0x00000b40


	//----- nvinfo : EIATTR_CBANK_PARAM_SIZE
	.align		4
.L_39:
        /*0064*/ 	.byte	0x03, 0x19
        /*0066*/ 	.short	0x001c


	//----- nvinfo : EIATTR_PARAM_CBANK
	.align		4
        /*0068*/ 	.byte	0x04, 0x0a
        /*006a*/ 	.short	(.L_41 - .L_40)
	.align		4
.L_40:
        /*006c*/ 	.word	index@(.nv.constant0._Z16Question1AKernelPfS_S_i)
        /*0070*/ 	.short	0x0380
        /*0072*/ 	.short	0x001c


	//----- nvinfo : EIATTR_SW_WAR
	.align		4
.L_41:
        /*0074*/ 	.byte	0x04, 0x36
        /*0076*/ 	.short	(.L_43 - .L_42)
.L_42:
        /*0078*/ 	.word	0x00000008
.L_43:


//--------------------- .nv.callgraph             --------------------------
	.section	.nv.callgraph,"",@"SHT_CUDA_CALLGRAPH"
	.align	4
	.sectionentsize	8
	.align		4
        /*0000*/ 	.word	0x00000000
	.align		4
        /*0004*/ 	.word	0xffffffff
	.align		4
        /*0008*/ 	.word	0x00000000
	.align		4
        /*000c*/ 	.word	0xfffffffe
	.align		4
        /*0010*/ 	.word	0x00000000
	.align		4
        /*0014*/ 	.word	0xfffffffd
	.align		4
        /*0018*/ 	.word	0x00000000
	.align		4
        /*001c*/ 	.word	0xfffffffc


//--------------------- .text._Z16Question1BKernelPfS_S_i --------------------------
	.section	.text._Z16Question1BKernelPfS_S_i,"ax",@progbits
	.align	128
        .global         _Z16Question1BKernelPfS_S_i
        .type           _Z16Question1BKernelPfS_S_i,@function
        .size           _Z16Question1BKernelPfS_S_i,(.L_x_13 - _Z16Question1BKernelPfS_S_i)
        .other          _Z16Question1BKernelPfS_S_i,@"STO_CUDA_ENTRY STV_DEFAULT"
_Z16Question1BKernelPfS_S_i:
.text._Z16Question1BKernelPfS_S_i:
[----:B------:R-:W-:Y:S01]  /*0000*/  LDC R1, c[0x0][0x37c] ;  /* 0x0000df00ff017b82 */ /* 0x000fe20000000800 */
[----:B------:R-:W0:Y:S07]  /*0010*/  S2R R3, SR_TID.X ;  /* 0x0000000000037919 */ /* 0x000e2e0000002100 */
[----:B------:R-:W0:Y:S08]  /*0020*/  S2UR UR4, SR_CTAID.X ;  /* 0x00000000000479c3 */ /* 0x000e300000002500 */
[----:B------:R-:W0:Y:S08]  /*0030*/  LDC R0, c[0x0][0x360] ;  /* 0x0000d800ff007b82 */ /* 0x000e300000000800 */
[----:B------:R-:W1:Y:S01]  /*0040*/  LDC R5, c[0x0][0x398] ;  /* 0x0000e600ff057b82 */ /* 0x000e620000000800 */
[----:B0-----:R-:W-:Y:S01]  /*0050*/  IMAD R0, R0, UR4, R3 ;  /* 0x0000000400007c24 */ /* 0x001fe2000f8e0203 */
[----:B-1----:R-:W-:-:S04]  /*0060*/  ISETP.GE.AND P0, PT, R5, 0x1, PT ;  /* 0x000000010500780c */ /* 0x002fc80003f06270 */
[----:B------:R-:W-:-:S13]  /*0070*/  ISETP.GE.OR P0, PT, R0, R5, !P0 ;  /* 0x000000050000720c */ /* 0x000fda0004706670 */
[----:B------:R-:W-:Y:S05]  /*0080*/  @P0 EXIT ;  /* 0x000000000000094d */ /* 0x000fea0003800000 */
[C---:B------:R-:W-:Y:S01]  /*0090*/  LOP3.LUT R2, R5.reuse, 0x7, RZ, 0xc0, !PT ;  /* 0x0000000705027812 */ /* 0x040fe200078ec0ff */
[----:B------:R-:W0:Y:S01]  /*00a0*/  LDCU.64 UR6, c[0x0][0x358] ;  /* 0x00006b00ff0677ac */ /* 0x000e220008000a00 */
[----:B------:R-:W-:-:S03]  /*00b0*/  IADD3 R3, PT, PT, R5, -0x1, RZ ;  /* 0xffffffff05037810 */ /* 0x000fc60007ffe0ff */
[----:B------:R-:W-:Y:S01]  /*00c0*/  VIADD R4, R2, 0xffffffff ;  /* 0xffffffff02047836 */ /* 0x000fe20000000000 */
[----:B------:R-:W-:Y:S01]  /*00d0*/  ISETP.GE.U32.AND P0, PT, R3, 0x7, PT ;  /* 0x000000070300780c */ /* 0x000fe20003f06070 */
[----:B------:R-:W-:Y:S01]  /*00e0*/  UMOV UR4, URZ ;  /* 0x000000ff00047c82 */ /* 0x000fe20008000000 */
[C---:B------:R-:W-:Y:S02]  /*00f0*/  LOP3.LUT R3, R5.reuse, 0x7ffffff8, RZ, 0xc0, !PT ;  /* 0x7ffffff805037812 */ /* 0x040fe400078ec0ff */
[----:B------:R-:W-:Y:S02]  /*0100*/  ISETP.GE.U32.AND P1, PT, R4, 0x3, PT ;  /* 0x000000030400780c */ /* 0x000fe40003f26070 */
[----:B------:R-:W-:Y:S02]  /*0110*/  LOP3.LUT R4, R5, 0x3, RZ, 0xc0, !PT ;  /* 0x0000000305047812 */ /* 0x000fe400078ec0ff */
[----:B------:R-:W-:-:S09]  /*0120*/  IADD3 R5, PT, PT, -R3, RZ, RZ ;  /* 0x000000ff03057210 */ /* 0x000fd20007ffe1ff */
.L_x_5:
[----:B-1----:R-:W1:Y:S01]  /*0130*/  LDC R7, c[0x0][0x398] ;  /* 0x0000e600ff077b82 */ /* 0x002e620000000800 */
[----:B------:R-:W-:Y:S02]  /*0140*/  HFMA2 R20, -RZ, RZ, 0, 0 ;  /* 0x00000000ff147431 */ /* 0x000fe400000001ff */
[----:B------:R-:W-:Y:S02]  /*0150*/  IMAD.MOV.U32 R6, RZ, RZ, RZ ;  /* 0x000000ffff067224 */ /* 0x000fe400078e00ff */
[----:B-1----:R-:W-:Y:S01]  /*0160*/  IMAD R9, R7, UR4, RZ ;  /* 0x0000000407097c24 */ /* 0x002fe2000f8e02ff */
[----:B------:R-:W-:-:S06]  /*0170*/  UIADD3 UR4, UPT, UPT, UR4, 0x1, URZ ;  /* 0x0000000104047890 */ /* 0x000fcc000fffe0ff */
[----:B------:R-:W-:Y:S01]  /*0180*/  ISETP.NE.AND P2, PT, R7, UR4, PT ;  /* 0x0000000407007c0c */ /* 0x000fe2000bf45270 */
[----:B---3--:R-:W-:-:S12]  /*0190*/  @!P0 BRA `(.L_x_0) ;  /* 0x0000000000f48947 */ /* 0x008fd80003800000 */
[----:B------:R-:W-:Y:S01]  /*01a0*/  IMAD.MOV.U32 R20, RZ, RZ, RZ ;  /* 0x000000ffff147224 */ /* 0x000fe200078e00ff */
[----:B------:R-:W-:Y:S01]  /*01b0*/  MOV R6, R9 ;  /* 0x0000000900067202 */ /* 0x000fe20000000f00 */
[----:B------:R-:W-:Y:S01]  /*01c0*/  IMAD.MOV.U32 R8, RZ, RZ, R0 ;  /* 0x000000ffff087224 */ /* 0x000fe200078e0000 */
[----:B------:R-:W-:-:S07]  /*01d0*/  MOV R10, R5 ;  /* 0x00000005000a7202 */ /* 0x000fce0000000f00 */
.L_x_1:
[----:B-1----:R-:W1:Y:S08]  /*01e0*/  LDC.64 R14, c[0x0][0x380] ;  /* 0x0000e000ff0e7b82 */ /* 0x002e700000000a00 */
[----:B--2---:R-:W2:Y:S01]  /*01f0*/  LDC.64 R28, c[0x0][0x388] ;  /* 0x0000e200ff1c7b82 */ /* 0x004ea20000000a00 */
[----:B-1----:R-:W-:-:S05]  /*0200*/  IMAD.WIDE.U32 R14, R6, 0x4, R14 ;  /* 0x00000004060e7825 */ /* 0x002fca00078e000e */
[----:B0-----:R-:W3:Y:S01]  /*0210*/  LDG.E R22, desc[UR6][R14.64] ;  /* 0x000000060e167981 */ /* 0x001ee2000c1e1900 */
[----:B--2---:R-:W-:-:S03]  /*0220*/  IMAD.WIDE R28, R8, 0x4, R28 ;  /* 0x00000004081c7825 */ /* 0x004fc600078e021c */
[----:B------:R-:W2:Y:S04]  /*0230*/  LDG.E R24, desc[UR6][R14.64+0x4] ;  /* 0x000004060e187981 */ /* 0x000ea8000c1e1900 */
[----:B------:R-:W3:Y:S01]  /*0240*/  LDG.E R23, desc[UR6][R28.64] ;  /* 0x000000061c177981 */ /* 0x000ee2000c1e1900 */
[----:B------:R-:W-:-:S03]  /*0250*/  IMAD.WIDE.U32 R18, R7, 0x4, R28 ;  /* 0x0000000407127825 */ /* 0x000fc600078e001c */
[----:B------:R-:W4:Y:S04]  /*0260*/  LDG.E R12, desc[UR6][R14.64+0x8] ;  /* 0x000008060e0c7981 */ /* 0x000f28000c1e1900 */
[----:B------:R-:W2:Y:S01]  /*0270*/  LDG.E R11, desc[UR6][R18.64] ;  /* 0x00000006120b7981 */ /* 0x000ea2000c1e1900 */
[----:B------:R-:W-:-:S03]  /*0280*/  IMAD.WIDE.U32 R16, R7, 0x4, R18 ;  /* 0x0000000407107825 */ /* 0x000fc600078e0012 */
[----:B------:R-:W5:Y:S04]  /*0290*/  LDG.E R25, desc[UR6][R14.64+0xc] ;  /* 0x00000c060e197981 */ /* 0x000f68000c1e1900 */
[----:B------:R0:W4:Y:S04]  /*02a0*/  LDG.E R13, desc[UR6][R16.64] ;  /* 0x00000006100d7981 */ /* 0x000128000c1e1900 */
[----:B------:R-:W5:Y:S01]  /*02b0*/  LDG.E R27, desc[UR6][R14.64+0x10] ;  /* 0x000010060e1b7981 */ /* 0x000f62000c1e1900 */
[----:B0-----:R-:W-:-:S05]  /*02c0*/  IMAD.WIDE.U32 R16, R7, 0x4, R16 ;  /* 0x0000000407107825 */ /* 0x001fca00078e0010 */
[----:B------:R0:W5:Y:S01]  /*02d0*/  LDG.E R26, desc[UR6][R16.64] ;  /* 0x00000006101a7981 */ /* 0x000162000c1e1900 */
[----:B------:R-:W-:-:S05]  /*02e0*/  IMAD.WIDE.U32 R18, R7, 0x4, R16 ;  /* 0x0000000407127825 */ /* 0x000fca00078e0010 */
[----:B------:R-:W5:Y:S01]  /*02f0*/  LDG.E R28, desc[UR6][R18.64] ;  /* 0x00000006121c7981 */ /* 0x000f62000c1e1900 */
[----:B------:R-:W-:Y:S01]  /*0300*/  I2FP.F32.S32 R29, R20 ;  /* 0x00000014001d7245 */ /* 0x000fe20000201400 */
[C---:B------:R-:W-:Y:S02]  /*0310*/  IMAD.WIDE.U32 R20, R7.reuse, 0x4, R18 ;  /* 0x0000000407147825 */ /* 0x040fe400078e0012 */
[----:B------:R-:W5:Y:S04]  /*0320*/  LDG.E R18, desc[UR6][R14.64+0x14] ;  /* 0x000014060e127981 */ /* 0x000f68000c1e1900 */
[----:B------:R-:W5:Y:S01]  /*0330*/  LDG.E R19, desc[UR6][R20.64] ;  /* 0x0000000614137981 */ /* 0x000f62000c1e1900 */
[----:B---3--:R-:W-:Y:S01]  /*0340*/  FFMA R29, R22, R23, R29 ;  /* 0x00000017161d7223 */ /* 0x008fe2000000001d */
[----:B------:R-:W-:-:S02]  /*0350*/  IMAD.WIDE.U32 R22, R7, 0x4, R20 ;  /* 0x0000000407167825 */ /* 0x000fc400078e0014 */
[----:B------:R-:W3:Y:S04]  /*0360*/  LDG.E R20, desc[UR6][R14.64+0x18] ;  /* 0x000018060e147981 */ /* 0x000ee8000c1e1900 */
[----:B------:R1:W3:Y:S04]  /*0370*/  LDG.E R21, desc[UR6][R14.64+0x1c] ;  /* 0x00001c060e157981 */ /* 0x0002e8000c1e1900 */
[----:B------:R5:W3:Y:S01]  /*0380*/  LDG.E R15, desc[UR6][R22.64] ;  /* 0x00000006160f7981 */ /* 0x000ae2000c1e1900 */
[----:B0-----:R-:W-:-:S06]  /*0390*/  IMAD.WIDE.U32 R16, R7, 0x4, R22 ;  /* 0x0000000407107825 */ /* 0x001fcc00078e0016 */
[----:B------:R-:W3:Y:S01]  /*03a0*/  LDG.E R16, desc[UR6][R16.64] ;  /* 0x0000000610107981 */ /* 0x000ee2000c1e1900 */
[----:B------:R-:W0:Y:S02]  /*03b0*/  F2I.TRUNC.NTZ R29, R29 ;  /* 0x0000001d001d7305 */ /* 0x000e24000020f100 */
[----:B0-----:R-:W-:-:S05]  /*03c0*/  I2FP.F32.S32 R29, R29 ;  /* 0x0000001d001d7245 */ /* 0x001fca0000201400 */
[----:B--2---:R-:W-:-:S06]  /*03d0*/  FFMA R11, R24, R11, R29 ;  /* 0x0000000b180b7223 */ /* 0x004fcc000000001d */
[----:B------:R-:W0:Y:S02]  /*03e0*/  F2I.TRUNC.NTZ R11, R11 ;  /* 0x0000000b000b7305 */ /* 0x000e24000020f100 */
[----:B0-----:R-:W-:-:S05]  /*03f0*/  I2FP.F32.S32 R24, R11 ;  /* 0x0000000b00187245 */ /* 0x001fca0000201400 */
[----:B----4-:R-:W-:-:S06]  /*0400*/  FFMA R12, R12, R13, R24 ;  /* 0x0000000d0c0c7223 */ /* 0x010fcc0000000018 */
[----:B------:R-:W1:Y:S02]  /*0410*/  F2I.TRUNC.NTZ R12, R12 ;  /* 0x0000000c000c7305 */ /* 0x000e64000020f100 */
[----:B-1----:R-:W-:-:S05]  /*0420*/  I2FP.F32.S32 R14, R12 ;  /* 0x0000000c000e7245 */ /* 0x002fca0000201400 */
[----:B-----5:R-:W-:-:S06]  /*0430*/  FFMA R14, R25, R26, R14 ;  /* 0x0000001a190e7223 */ /* 0x020fcc000000000e */
[----:B------:R-:W0:Y:S02]  /*0440*/  F2I.TRUNC.NTZ R14, R14 ;  /* 0x0000000e000e7305 */ /* 0x000e24000020f100 */
[----:B0-----:R-:W-:-:S05]  /*0450*/  I2FP.F32.S32 R22, R14 ;  /* 0x0000000e00167245 */ /* 0x001fca0000201400 */
[----:B------:R-:W-:-:S06]  /*0460*/  FFMA R22, R27, R28, R22 ;  /* 0x0000001c1b167223 */ /* 0x000fcc0000000016 */
[----:B------:R-:W0:Y:S02]  /*0470*/  F2I.TRUNC.NTZ R22, R22 ;  /* 0x0000001600167305 */ /* 0x000e24000020f100 */
[----:B0-----:R-:W-:-:S05]  /*0480*/  I2FP.F32.S32 R13, R22 ;  /* 0x00000016000d7245 */ /* 0x001fca0000201400 */
[----:B------:R-:W-:-:S06]  /*0490*/  FFMA R13, R18, R19, R13 ;  /* 0x00000013120d7223 */ /* 0x000fcc000000000d */
[----:B------:R-:W0:Y:S02]  /*04a0*/  F2I.TRUNC.NTZ R13, R13 ;  /* 0x0000000d000d7305 */ /* 0x000e24000020f100 */
[----:B0-----:R-:W-:Y:S01]  /*04b0*/  I2FP.F32.S32 R11, R13 ;  /* 0x0000000d000b7245 */ /* 0x001fe20000201400 */
[----:B------:R-:W-:-:S05]  /*04c0*/  VIADD R10, R10, 0x8 ;  /* 0x000000080a0a7836 */ /* 0x000fca0000000000 */
[----:B------:R-:W-:Y:S02]  /*04d0*/  ISETP.NE.AND P3, PT, R10, RZ, PT ;  /* 0x000000ff0a00720c */ /* 0x000fe40003f65270 */
[----:B------:R-:W-:Y:S02]  /*04e0*/  IADD3 R6, PT, PT, R6, 0x8, RZ ;  /* 0x0000000806067810 */ /* 0x000fe40007ffe0ff */
[----:B------:R-:W-:Y:S01]  /*04f0*/  LEA R8, R7, R8, 0x3 ;  /* 0x0000000807087211 */ /* 0x000fe200078e18ff */
[----:B---3--:R-:W-:-:S06]  /*0500*/  FFMA R11, R20, R15, R11 ;  /* 0x0000000f140b7223 */ /* 0x008fcc000000000b */
[----:B------:R-:W0:Y:S02]  /*0510*/  F2I.TRUNC.NTZ R11, R11 ;  /* 0x0000000b000b7305 */ /* 0x000e24000020f100 */
[----:B0-----:R-:W-:-:S05]  /*0520*/  I2FP.F32.S32 R12, R11 ;  /* 0x0000000b000c7245 */ /* 0x001fca0000201400 */
[----:B------:R-:W-:-:S04]  /*0530*/  FFMA R12, R21, R16, R12 ;  /* 0x00000010150c7223 */ /* 0x000fc8000000000c */
[----:B------:R1:W2:Y:S01]  /*0540*/  F2I.TRUNC.NTZ R20, R12 ;  /* 0x0000000c00147305 */ /* 0x0002a2000020f100 */
[----:B------:R-:W-:Y:S05]  /*0550*/  @P3 BRA `(.L_x_1) ;  /* 0xfffffffc00203947 */ /* 0x000fea000383ffff */
[----:B------:R-:W-:-:S07]  /*0560*/  IMAD.MOV.U32 R6, RZ, RZ, R3 ;  /* 0x000000ffff067224 */ /* 0x000fce00078e0003 */
.L_x_0:
[----:B------:R-:W-:-:S13]  /*0570*/  ISETP.NE.AND P3, PT, R2, RZ, PT ;  /* 0x000000ff0200720c */ /* 0x000fda0003f65270 */
[----:B------:R-:W-:Y:S05]  /*0580*/  @!P3 BRA `(.L_x_2) ;  /* 0x000000040030b947 */ /* 0x000fea0003800000 */
[----:B------:R-:W-:Y:S01]  /*0590*/  ISETP.NE.AND P3, PT, R4, RZ, PT ;  /* 0x000000ff0400720c */ /* 0x000fe20003f65270 */
[----:B------:R-:W-:-:S12]  /*05a0*/  @!P1 BRA `(.L_x_3) ;  /* 0x00000000008c9947 */ /* 0x000fd80003800000 */
[----:B------:R-:W3:Y:S01]  /*05b0*/  LDC.64 R22, c[0x0][0x380] ;  /* 0x0000e000ff167b82 */ /* 0x000ee20000000a00 */
[----:B------:R-:W-:Y:S01]  /*05c0*/  IADD3 R13, PT, PT, R9, R6, RZ ;  /* 0x00000006090d7210 */ /* 0x000fe20007ffe0ff */
[----:B------:R-:W-:-:S06]  /*05d0*/  IMAD R17, R6, R7, R0 ;  /* 0x0000000706117224 */ /* 0x000fcc00078e0200 */
[----:B------:R-:W4:Y:S08]  /*05e0*/  LDC.64 R14, c[0x0][0x388] ;  /* 0x0000e200ff0e7b82 */ /* 0x000f300000000a00 */
[----:B------:R-:W5:Y:S01]  /*05f0*/  LDC.64 R10, c[0x0][0x380] ;  /* 0x0000e000ff0a7b82 */ /* 0x000f620000000a00 */
[----:B---3--:R-:W-:-:S05]  /*0600*/  IMAD.WIDE.U32 R22, R13, 0x4, R22 ;  /* 0x000000040d167825 */ /* 0x008fca00078e0016 */
[----:B0-----:R-:W3:Y:S01]  /*0610*/  LDG.E R18, desc[UR6][R22.64] ;  /* 0x0000000616127981 */ /* 0x001ee2000c1e1900 */
[----:B----4-:R-:W-:-:S05]  /*0620*/  IMAD.WIDE R14, R17, 0x4, R14 ;  /* 0x00000004110e7825 */ /* 0x010fca00078e020e */
[----:B------:R0:W3:Y:S01]  /*0630*/  LDG.E R21, desc[UR6][R14.64] ;  /* 0x000000060e157981 */ /* 0x0000e2000c1e1900 */
[----:B------:R-:W-:-:S04]  /*0640*/  IADD3 R8, P4, PT, R9, R6, RZ ;  /* 0x0000000609087210 */ /* 0x000fc80007f9e0ff */
[----:B-1----:R-:W-:Y:S02]  /*0650*/  IADD3.X R12, PT, PT, RZ, RZ, RZ, P4, !PT ;  /* 0x000000ffff0c7210 */ /* 0x002fe400027fe4ff */
[----:B-----5:R-:W-:Y:S01]  /*0660*/  LEA R10, P4, R8, R10, 0x2 ;  /* 0x0000000a080a7211 */ /* 0x020fe200078810ff */
[----:B------:R-:W-:-:S03]  /*0670*/  IMAD.WIDE.U32 R16, R7, 0x4, R14 ;  /* 0x0000000407107825 */ /* 0x000fc600078e000e */
[----:B------:R-:W-:Y:S02]  /*0680*/  LEA.HI.X R11, R8, R11, R12, 0x2, P4 ;  /* 0x0000000b080b7211 */ /* 0x000fe400020f140c */
[----:B------:R1:W4:Y:S04]  /*0690*/  LDG.E R25, desc[UR6][R16.64] ;  /* 0x0000000610197981 */ /* 0x000328000c1e1900 */
[----:B------:R-:W4:Y:S01]  /*06a0*/  LDG.E R24, desc[UR6][R10.64+0x4] ;  /* 0x000004060a187981 */ /* 0x000f22000c1e1900 */
[----:B------:R-:W-:-:S03]  /*06b0*/  IMAD.WIDE.U32 R12, R7, 0x4, R16 ;  /* 0x00000004070c7825 */ /* 0x000fc600078e0010 */
[----:B------:R-:W5:Y:S04]  /*06c0*/  LDG.E R8, desc[UR6][R10.64+0x8] ;  /* 0x000008060a087981 */ /* 0x000f68000c1e1900 */
[----:B------:R4:W5:Y:S01]  /*06d0*/  LDG.E R19, desc[UR6][R12.64] ;  /* 0x000000060c137981 */ /* 0x000962000c1e1900 */
[----:B0-----:R-:W-:-:S03]  /*06e0*/  IMAD.WIDE.U32 R14, R7, 0x4, R12 ;  /* 0x00000004070e7825 */ /* 0x001fc600078e000c */
[----:B------:R-:W5:Y:S04]  /*06f0*/  LDG.E R22, desc[UR6][R10.64+0xc] ;  /* 0x00000c060a167981 */ /* 0x000f68000c1e1900 */
[----:B------:R-:W5:Y:S01]  /*0700*/  LDG.E R15, desc[UR6][R14.64] ;  /* 0x000000060e0f7981 */ /* 0x000f62000c1e1900 */
[----:B--2---:R-:W-:Y:S01]  /*0710*/  I2FP.F32.S32 R23, R20 ;  /* 0x0000001400177245 */ /* 0x004fe20000201400 */
[----:B------:R-:W-:-:S04]  /*0720*/  VIADD R6, R6, 0x4 ;  /* 0x0000000406067836 */ /* 0x000fc80000000000 */
[----:B---3--:R-:W-:-:S06]  /*0730*/  FFMA R18, R18, R21, R23 ;  /* 0x0000001512127223 */ /* 0x008fcc0000000017 */
[----:B------:R-:W1:Y:S02]  /*0740*/  F2I.TRUNC.NTZ R18, R18 ;  /* 0x0000001200127305 */ /* 0x000e64000020f100 */
[----:B-1----:R-:W-:-:S05]  /*0750*/  I2FP.F32.S32 R17, R18 ;  /* 0x0000001200117245 */ /* 0x002fca0000201400 */
[----:B----4-:R-:W-:-:S06]  /*0760*/  FFMA R17, R24, R25, R17 ;  /* 0x0000001918117223 */ /* 0x010fcc0000000011 */
[----:B------:R-:W0:Y:S02]  /*0770*/  F2I.TRUNC.NTZ R17, R17 ;  /* 0x0000001100117305 */ /* 0x000e24000020f100 */
[----:B0-----:R-:W-:-:S05]  /*0780*/  I2FP.F32.S32 R13, R17 ;  /* 0x00000011000d7245 */ /* 0x001fca0000201400 */
[----:B-----5:R-:W-:-:S06]  /*0790*/  FFMA R8, R8, R19, R13 ;  /* 0x0000001308087223 */ /* 0x020fcc000000000d */
[----:B------:R-:W0:Y:S02]  /*07a0*/  F2I.TRUNC.NTZ R8, R8 ;  /* 0x0000000800087305 */ /* 0x000e24000020f100 */
[----:B0-----:R-:W-:-:S05]  /*07b0*/  I2FP.F32.S32 R13, R8 ;  /* 0x00000008000d7245 */ /* 0x001fca0000201400 */
[----:B------:R-:W-:-:S04]  /*07c0*/  FFMA R13, R22, R15, R13 ;  /* 0x0000000f160d7223 */ /* 0x000fc8000000000d */
[----:B------:R3:W4:Y:S03]  /*07d0*/  F2I.TRUNC.NTZ R20, R13 ;  /* 0x0000000d00147305 */ /* 0x000726000020f100 */
.L_x_3:
[----:B------:R-:W-:Y:S05]  /*07e0*/  @!P3 BRA `(.L_x_2) ;  /* 0x000000000098b947 */ /* 0x000fea0003800000 */
[----:B------:R-:W-:Y:S02]  /*07f0*/  ISETP.NE.AND P4, PT, R4, 0x1, PT ;  /* 0x000000010400780c */ /* 0x000fe40003f85270 */
[----:B------:R-:W-:-:S11]  /*0800*/  LOP3.LUT P3, RZ, R7, 0x1, RZ, 0xc0, !PT ;  /* 0x0000000107ff7812 */ /* 0x000fd6000786c0ff */
[----:B------:R-:W-:Y:S05]  /*0810*/  @!P4 BRA `(.L_x_4) ;  /* 0x00000000005cc947 */ /* 0x000fea0003800000 */
[----:B------:R-:W5:Y:S01]  /*0820*/  LDC.64 R14, c[0x0][0x380] ;  /* 0x0000e000ff0e7b82 */ /* 0x000f620000000a00 */
[----:B------:R-:W-:Y:S01]  /*0830*/  IADD3 R17, PT, PT, R9, R6, RZ ;  /* 0x0000000609117210 */ /* 0x000fe20007ffe0ff */
[----:B------:R-:W-:-:S06]  /*0840*/  IMAD R19, R6, R7, R0 ;  /* 0x0000000706137224 */ /* 0x000fcc00078e0200 */
[----:B-1-3--:R-:W1:Y:S08]  /*0850*/  LDC.64 R12, c[0x0][0x388] ;  /* 0x0000e200ff0c7b82 */ /* 0x00ae700000000a00 */
[----:B------:R-:W3:Y:S01]  /*0860*/  LDC.64 R10, c[0x0][0x380] ;  /* 0x0000e000ff0a7b82 */ /* 0x000ee20000000a00 */
[----:B-----5:R-:W-:-:S06]  /*0870*/  IMAD.WIDE.U32 R14, R17, 0x4, R14 ;  /* 0x00000004110e7825 */ /* 0x020fcc00078e000e */
[----:B0-----:R-:W5:Y:S01]  /*0880*/  LDG.E R14, desc[UR6][R14.64] ;  /* 0x000000060e0e7981 */ /* 0x001f62000c1e1900 */
[----:B-1----:R-:W-:-:S05]  /*0890*/  IMAD.WIDE R12, R19, 0x4, R12 ;  /* 0x00000004130c7825 */ /* 0x002fca00078e020c */
[----:B------:R-:W5:Y:S01]  /*08a0*/  LDG.E R19, desc[UR6][R12.64] ;  /* 0x000000060c137981 */ /* 0x000f62000c1e1900 */
[----:B------:R-:W-:-:S04]  /*08b0*/  IADD3 R8, P4, PT, R9, R6, RZ ;  /* 0x0000000609087210 */ /* 0x000fc80007f9e0ff */
[----:B------:R-:W-:Y:S02]  /*08c0*/  IADD3.X R16, PT, PT, RZ, RZ, RZ, P4, !PT ;  /* 0x000000ffff107210 */ /* 0x000fe400027fe4ff */
[----:B---3--:R-:W-:-:S04]  /*08d0*/  LEA R10, P4, R8, R10, 0x2 ;  /* 0x0000000a080a7211 */ /* 0x008fc800078810ff */
[----:B------:R-:W-:Y:S01]  /*08e0*/  LEA.HI.X R11, R8, R11, R16, 0x2, P4 ;  /* 0x0000000b080b7211 */ /* 0x000fe200020f1410 */
[----:B------:R-:W-:-:S04]  /*08f0*/  IMAD.WIDE.U32 R16, R7, 0x4, R12 ;  /* 0x0000000407107825 */ /* 0x000fc800078e000c */
[----:B------:R-:W3:Y:S04]  /*0900*/  LDG.E R10, desc[UR6][R10.64+0x4] ;  /* 0x000004060a0a7981 */ /* 0x000ee8000c1e1900 */
[----:B------:R-:W3:Y:S01]  /*0910*/  LDG.E R17, desc[UR6][R16.64] ;  /* 0x0000000610117981 */ /* 0x000ee2000c1e1900 */
[----:B--2-4-:R-:W-:Y:S01]  /*0920*/  I2FP.F32.S32 R21, R20 ;  /* 0x0000001400157245 */ /* 0x014fe20000201400 */
[----:B------:R-:W-:-:S04]  /*0930*/  VIADD R6, R6, 0x2 ;  /* 0x0000000206067836 */ /* 0x000fc80000000000 */
[----:B-----5:R-:W-:-:S06]  /*0940*/  FFMA R19, R14, R19, R21 ;  /* 0x000000130e137223 */ /* 0x020fcc0000000015 */
[----:B------:R-:W0:Y:S02]  /*0950*/  F2I.TRUNC.NTZ R19, R19 ;  /* 0x0000001300137305 */ /* 0x000e24000020f100 */
[----:B0-----:R-:W-:-:S05]  /*0960*/  I2FP.F32.S32 R13, R19 ;  /* 0x00000013000d7245 */ /* 0x001fca0000201400 */
[----:B---3--:R-:W-:-:S04]  /*0970*/  FFMA R13, R10, R17, R13 ;  /* 0x000000110a0d7223 */ /* 0x008fc8000000000d */
[----:B------:R0:W1:Y:S03]  /*0980*/  F2I.TRUNC.NTZ R20, R13 ;  /* 0x0000000d00147305 */ /* 0x000066000020f100 */
.L_x_4:
[----:B------:R-:W-:Y:S05]  /*0990*/  @!P3 BRA `(.L_x_2) ;  /* 0x00000000002cb947 */ /* 0x000fea0003800000 */
[----:B------:R-:W5:Y:S01]  /*09a0*/  LDC.64 R10, c[0x0][0x380] ;  /* 0x0000e000ff0a7b82 */ /* 0x000f620000000a00 */
[----:B------:R-:W-:Y:S01]  /*09b0*/  IADD3 R15, PT, PT, R9, R6, RZ ;  /* 0x00000006090f7210 */ /* 0x000fe20007ffe0ff */
[----:B------:R-:W-:-:S06]  /*09c0*/  IMAD R17, R6, R7, R0 ;  /* 0x0000000706117224 */ /* 0x000fcc00078e0200 */
[----:B01-3--:R-:W0:Y:S01]  /*09d0*/  LDC.64 R12, c[0x0][0x388] ;  /* 0x0000e200ff0c7b82 */ /* 0x00be220000000a00 */
[----:B-----5:R-:W-:-:S06]  /*09e0*/  IMAD.WIDE.U32 R6, R15, 0x4, R10 ;  /* 0x000000040f067825 */ /* 0x020fcc00078e000a */
[----:B------:R-:W3:Y:S01]  /*09f0*/  LDG.E R6, desc[UR6][R6.64] ;  /* 0x0000000606067981 */ /* 0x000ee2000c1e1900 */
[----:B0-----:R-:W-:-:S06]  /*0a00*/  IMAD.WIDE R10, R17, 0x4, R12 ;  /* 0x00000004110a7825 */ /* 0x001fcc00078e020c */
[----:B------:R-:W3:Y:S01]  /*0a10*/  LDG.E R11, desc[UR6][R10.64] ;  /* 0x000000060a0b7981 */ /* 0x000ee2000c1e1900 */
[----:B--2-4-:R-:W-:-:S05]  /*0a20*/  I2FP.F32.S32 R13, R20 ;  /* 0x00000014000d7245 */ /* 0x014fca0000201400 */
[----:B---3--:R-:W-:-:S06]  /*0a30*/  FFMA R20, R6, R11, R13 ;  /* 0x0000000b06147223 */ /* 0x008fcc000000000d */
[----:B------:R-:W0:Y:S02]  /*0a40*/  F2I.TRUNC.NTZ R20, R20 ;  /* 0x0000001400147305 */ /* 0x000e24000020f100 */
.L_x_2:
[----:B------:R-:W5:Y:S01]  /*0a50*/  LDC.64 R6, c[0x0][0x390] ;  /* 0x0000e400ff067b82 */ /* 0x000f620000000a00 */
[----:B------:R-:W-:Y:S02]  /*0a60*/  IADD3 R9, PT, PT, R0, R9, RZ ;  /* 0x0000000900097210 */ /* 0x000fe40007ffe0ff */
[----:B012-4-:R-:W-:-:S03]  /*0a70*/  I2FP.F32.S32 R11, R20 ;  /* 0x00000014000b7245 */ /* 0x017fc60000201400 */
[----:B-----5:R-:W-:-:S05]  /*0a80*/  IMAD.WIDE R6, R9, 0x4, R6 ;  /* 0x0000000409067825 */ /* 0x020fca00078e0206 */
[----:B------:R1:W-:Y:S01]  /*0a90*/  STG.E desc[UR6][R6.64], R11 ;  /* 0x0000000b06007986 */ /* 0x0003e2000c101906 */
[----:B------:R-:W-:Y:S05]  /*0aa0*/  @P2 BRA `(.L_x_5) ;  /* 0xfffffff400a02947 */ /* 0x000fea000383ffff */
[----:B------:R-:W-:Y:S05]  /*0ab0*/  EXIT ;  /* 0x000000000000794d */ /* 0x000fea0003800000 */
.L_x_6:
[----:B------:R-:W-:-:S00]  /*0ac0*/  BRA `(.L_x_6) ;  /* 0xfffffffc00fc7947 */ /* 0x000fc0000383ffff */
[----:B------:R-:W-:-:S00]  /*0ad0*/  NOP ;  /* 0x0000000000007918 */ /* 0x000fc00000000000 */
        /* <DEDUP_REMOVED lines=10> */
.L_x_13:


//--------------------- .text._Z16Question1AKernelPfS_S_i --------------------------
	.section	.text._Z16Question1AKernelPfS_S_i,"ax",@progbits
	.align	128
        .global         _Z16Question1AKernelPfS_S_i
        .type           _Z16Question1AKernelPfS_S_i,@function
        .size           _Z16Question1AKernelPfS_S_i,(.L_x_14 - _Z16Question1AKernelPfS_S_i)
        .other          _Z16Question1AKernelPfS_S_i,@"STO_CUDA_ENTRY STV_DEFAULT"
_Z16Question1AKernelPfS_S_i:
.text._Z16Question1AKernelPfS_S_i:
        /* <DEDUP_REMOVED lines=9> */
[C---:B------:R-:W-:Y:S01]  /*0090*/  IADD3 R0, PT, PT, R5.reuse, -0x1, RZ ;  /* 0xffffffff05007810 */ /* 0x040fe20007ffe0ff */
[----:B------:R-:W-:Y:S01]  /*00a0*/  IMAD R2, R2, R5, RZ ;  /* 0x0000000502027224 */ /* 0x000fe200078e02ff */
[C---:B------:R-:W-:Y:S01]  /*00b0*/  LOP3.LUT R3, R5.reuse, 0x7, RZ, 0xc0, !PT ;  /* 0x0000000705037812 */ /* 0x040fe200078ec0ff */
[----:B------:R-:W0:Y:S01]  /*00c0*/  LDCU.64 UR4, c[0x0][0x358] ;  /* 0x00006b00ff0477ac */ /* 0x000e220008000a00 */
[----:B------:R-:W-:Y:S02]  /*00d0*/  ISETP.GE.U32.AND P0, PT, R0, 0x7, PT ;  /* 0x000000070000780c */ /* 0x000fe40003f06070 */
[----:B------:R-:W-:Y:S01]  /*00e0*/  LOP3.LUT R0, R5, 0x7ffffff8, RZ, 0xc0, !PT ;  /* 0x7ffffff805007812 */ /* 0x000fe200078ec0ff */
[----:B------:R-:W-:-:S04]  /*00f0*/  HFMA2 R5, -RZ, RZ, 0, 0 ;  /* 0x00000000ff057431 */ /* 0x000fc800000001ff */
[----:B------:R-:W-:-:S07]  /*0100*/  IMAD.MOV R4, RZ, RZ, -R0 ;  /* 0x000000ffff047224 */ /* 0x000fce00078e0a00 */
.L_x_11:
[----:B-1----:R-:W-:Y:S02]  /*0110*/  MOV R6, RZ ;  /* 0x000000ff00067202 */ /* 0x002fe40000000f00 */
[----:B------:R-:W-:Y:S01]  /*0120*/  MOV R20, RZ ;  /* 0x000000ff00147202 */ /* 0x000fe20000000f00 */
[----:B---3--:R-:W-:Y:S06]  /*0130*/  @!P0 BRA `(.L_x_7) ;  /* 0x0000000400308947 */ /* 0x008fec0003800000 */
[----:B------:R-:W1:Y:S01]  /*0140*/  LDC R8, c[0x0][0x398] ;  /* 0x0000e600ff087b82 */ /* 0x000e620000000800 */
[----:B------:R-:W-:Y:S01]  /*0150*/  IMAD.MOV.U32 R20, RZ, RZ, RZ ;  /* 0x000000ffff147224 */ /* 0x000fe200078e00ff */
[----:B------:R-:W-:Y:S01]  /*0160*/  MOV R9, R2 ;  /* 0x0000000200097202 */ /* 0x000fe20000000f00 */
[----:B------:R-:W-:Y:S01]  /*0170*/  IMAD.MOV.U32 R10, RZ, RZ, R4 ;  /* 0x000000ffff0a7224 */ /* 0x000fe200078e0004 */
[-C--:B------:R-:W-:Y:S02]  /*0180*/  MOV R7, R5.reuse ;  /* 0x0000000500077202 */ /* 0x080fe40000000f00 */
[----:B-1----:R-:W-:Y:S01]  /*0190*/  IADD3 R11, PT, PT, R5, R8, RZ ;  /* 0x00000008050b7210 */ /* 0x002fe20007ffe0ff */
[C-C-:B------:R-:W-:Y:S01]  /*01a0*/  IMAD R21, R8.reuse, 0x3, R5.reuse ;  /* 0x0000000308157824 */ /* 0x140fe200078e0205 */
[C---:B------:R-:W-:Y:S01]  /*01b0*/  LEA R6, R8.reuse, R5, 0x1 ;  /* 0x0000000508067211 */ /* 0x040fe200078e08ff */
[C-C-:B------:R-:W-:Y:S02]  /*01c0*/  IMAD R23, R8.reuse, 0x4, R5.reuse ;  /* 0x0000000408177824 */ /* 0x140fe400078e0205 */
[----:B------:R-:W-:-:S02]  /*01d0*/  IMAD R25, R8, 0x5, R5 ;  /* 0x0000000508197824 */ /* 0x000fc400078e0205 */
[C-C-:B------:R-:W-:Y:S02]  /*01e0*/  IMAD R27, R8.reuse, 0x6, R5.reuse ;  /* 0x00000006081b7824 */ /* 0x140fe400078e0205 */
[----:B------:R-:W-:-:S07]  /*01f0*/  IMAD R29, R8, 0x7, R5 ;  /* 0x00000007081d7824 */ /* 0x000fce00078e0205 */
.L_x_8:
[----:B-1----:R-:W1:Y:S08]  /*0200*/  LDC.64 R12, c[0x0][0x388] ;  /* 0x0000e200ff0c7b82 */ /* 0x002e700000000a00 */
[----:B--2---:R-:W2:Y:S01]  /*0210*/  LDC.64 R16, c[0x0][0x380] ;  /* 0x0000e000ff107b82 */ /* 0x004ea20000000a00 */
[----:B-1----:R-:W-:-:S06]  /*0220*/  IMAD.WIDE.U32 R14, R7, 0x4, R12 ;  /* 0x00000004070e7825 */ /* 0x002fcc00078e000c */
[----:B0-----:R-:W3:Y:S01]  /*0230*/  LDG.E R15, desc[UR4][R14.64] ;  /* 0x000000040e0f7981 */ /* 0x001ee2000c1e1900 */
[----:B--2---:R-:W-:-:S05]  /*0240*/  IMAD.WIDE R16, R9, 0x4, R16 ;  /* 0x0000000409107825 */ /* 0x004fca00078e0210 */
[----:B------:R-:W3:Y:S01]  /*0250*/  LDG.E R26, desc[UR4][R16.64] ;  /* 0x00000004101a7981 */ /* 0x000ee2000c1e1900 */
[----:B------:R-:W-:-:S03]  /*0260*/  IMAD.WIDE.U32 R18, R11, 0x4, R12 ;  /* 0x000000040b127825 */ /* 0x000fc600078e000c */
[----:B------:R-:W2:Y:S04]  /*0270*/  LDG.E R22, desc[UR4][R16.64+0x4] ;  /* 0x0000040410167981 */ /* 0x000ea8000c1e1900 */
[----:B------:R0:W2:Y:S01]  /*0280*/  LDG.E R24, desc[UR4][R18.64] ;  /* 0x0000000412187981 */ /* 0x0000a2000c1e1900 */
[----:B------:R-:W-:Y:S01]  /*0290*/  I2FP.F32.S32 R20, R20 ;  /* 0x0000001400147245 */ /* 0x000fe20000201400 */
[----:B0-----:R-:W-:-:S04]  /*02a0*/  IMAD.WIDE.U32 R18, R6, 0x4, R12 ;  /* 0x0000000406127825 */ /* 0x001fc800078e000c */
[----:B---3--:R-:W-:Y:S02]  /*02b0*/  FFMA R28, R26, R15, R20 ;  /* 0x0000000f1a1c7223 */ /* 0x008fe40000000014 */
[----:B------:R0:W3:Y:S04]  /*02c0*/  LDG.E R26, desc[UR4][R18.64] ;  /* 0x00000004121a7981 */ /* 0x0000e8000c1e1900 */
[----:B------:R-:W3:Y:S01]  /*02d0*/  LDG.E R20, desc[UR4][R16.64+0x8] ;  /* 0x0000080410147981 */ /* 0x000ee2000c1e1900 */
[----:B------:R-:W1:Y:S02]  /*02e0*/  F2I.TRUNC.NTZ R28, R28 ;  /* 0x0000001c001c7305 */ /* 0x000e64000020f100 */
[----:B-1----:R-:W-:-:S05]  /*02f0*/  I2FP.F32.S32 R15, R28 ;  /* 0x0000001c000f7245 */ /* 0x002fca0000201400 */
[----:B--2---:R-:W-:Y:S01]  /*0300*/  FFMA R22, R22, R24, R15 ;  /* 0x0000001816167223 */ /* 0x004fe2000000000f */
[----:B------:R-:W-:-:S03]  /*0310*/  IMAD.WIDE.U32 R14, R21, 0x4, R12 ;  /* 0x00000004150e7825 */ /* 0x000fc600078e000c */
[----:B------:R1:W2:Y:S03]  /*0320*/  F2I.TRUNC.NTZ R24, R22 ;  /* 0x0000001600187305 */ /* 0x0002a6000020f100 */
[----:B------:R-:W4:Y:S04]  /*0330*/  LDG.E R15, desc[UR4][R14.64] ;  /* 0x000000040e0f7981 */ /* 0x000f28000c1e1900 */
[----:B-1----:R-:W4:Y:S01]  /*0340*/  LDG.E R22, desc[UR4][R16.64+0xc] ;  /* 0x00000c0410167981 */ /* 0x002f22000c1e1900 */
[----:B0-----:R-:W-:Y:S01]  /*0350*/  IMAD.WIDE.U32 R18, R23, 0x4, R12 ;  /* 0x0000000417127825 */ /* 0x001fe200078e000c */
[----:B--2---:R-:W-:-:S05]  /*0360*/  I2FP.F32.S32 R24, R24 ;  /* 0x0000001800187245 */ /* 0x004fca0000201400 */
[----:B------:R-:W2:Y:S01]  /*0370*/  LDG.E R19, desc[UR4][R18.64] ;  /* 0x0000000412137981 */ /* 0x000ea2000c1e1900 */
[----:B---3--:R-:W-:-:S03]  /*0380*/  FFMA R26, R20, R26, R24 ;  /* 0x0000001a141a7223 */ /* 0x008fc60000000018 */
[----:B------:R-:W2:Y:S03]  /*0390*/  LDG.E R24, desc[UR4][R16.64+0x10] ;  /* 0x0000100410187981 */ /* 0x000ea6000c1e1900 */
[----:B------:R-:W0:Y:S02]  /*03a0*/  F2I.TRUNC.NTZ R26, R26 ;  /* 0x0000001a001a7305 */ /* 0x000e24000020f100 */
[----:B0-----:R-:W-:Y:S02]  /*03b0*/  I2FP.F32.S32 R20, R26 ;  /* 0x0000001a00147245 */ /* 0x001fe40000201400 */
[----:B------:R-:W3:Y:S03]  /*03c0*/  LDG.E R26, desc[UR4][R16.64+0x1c] ;  /* 0x00001c04101a7981 */ /* 0x000ee6000c1e1900 */
[----:B----4-:R-:W-:Y:S01]  /*03d0*/  FFMA R28, R22, R15, R20 ;  /* 0x0000000f161c7223 */ /* 0x010fe20000000014 */
[----:B------:R-:W-:Y:S01]  /*03e0*/  IMAD.WIDE.U32 R14, R25, 0x4, R12 ;  /* 0x00000004190e7825 */ /* 0x000fe200078e000c */
[----:B------:R-:W4:Y:S04]  /*03f0*/  LDG.E R20, desc[UR4][R16.64+0x14] ;  /* 0x0000140410147981 */ /* 0x000f28000c1e1900 */
[----:B------:R-:W0:Y:S01]  /*0400*/  F2I.TRUNC.NTZ R28, R28 ;  /* 0x0000001c001c7305 */ /* 0x000e22000020f100 */
[----:B------:R1:W4:Y:S01]  /*0410*/  LDG.E R15, desc[UR4][R14.64] ;  /* 0x000000040e0f7981 */ /* 0x000322000c1e1900 */
[----:B0-----:R-:W-:-:S05]  /*0420*/  I2FP.F32.S32 R22, R28 ;  /* 0x0000001c00167245 */ /* 0x001fca0000201400 */
[----:B--2---:R-:W-:Y:S01]  /*0430*/  FFMA R22, R24, R19, R22 ;  /* 0x0000001318167223 */ /* 0x004fe20000000016 */
[--C-:B------:R-:W-:Y:S01]  /*0440*/  IMAD.WIDE.U32 R18, R27, 0x4, R12.reuse ;  /* 0x000000041b127825 */ /* 0x100fe200078e000c */
[----:B------:R-:W2:Y:S05]  /*0450*/  LDG.E R24, desc[UR4][R16.64+0x18] ;  /* 0x0000180410187981 */ /* 0x000eaa000c1e1900 */
[----:B------:R-:W2:Y:S01]  /*0460*/  LDG.E R19, desc[UR4][R18.64] ;  /* 0x0000000412137981 */ /* 0x000ea2000c1e1900 */
[----:B------:R-:W-:-:S06]  /*0470*/  IMAD.WIDE.U32 R12, R29, 0x4, R12 ;  /* 0x000000041d0c7825 */ /* 0x000fcc00078e000c */
[----:B------:R-:W3:Y:S01]  /*0480*/  LDG.E R12, desc[UR4][R12.64] ;  /* 0x000000040c0c7981 */ /* 0x000ee2000c1e1900 */
[----:B------:R-:W1:Y:S02]  /*0490*/  F2I.TRUNC.NTZ R22, R22 ;  /* 0x0000001600167305 */ /* 0x000e64000020f100 */
[----:B-1----:R-:W-:-:S05]  /*04a0*/  I2FP.F32.S32 R14, R22 ;  /* 0x00000016000e7245 */ /* 0x002fca0000201400 */
[----:B----4-:R-:W-:-:S06]  /*04b0*/  FFMA R14, R20, R15, R14 ;  /* 0x0000000f140e7223 */ /* 0x010fcc000000000e */
[----:B------:R-:W0:Y:S02]  /*04c0*/  F2I.TRUNC.NTZ R14, R14 ;  /* 0x0000000e000e7305 */ /* 0x000e24000020f100 */
[----:B0-----:R-:W-:Y:S02]  /*04d0*/  I2FP.F32.S32 R15, R14 ;  /* 0x0000000e000f7245 */ /* 0x001fe40000201400 */
[----:B------:R-:W-:-:S04]  /*04e0*/  IADD3 R10, PT, PT, R10, 0x8, RZ ;  /* 0x000000080a0a7810 */ /* 0x000fc80007ffe0ff */
[----:B------:R-:W-:Y:S01]  /*04f0*/  ISETP.NE.AND P1, PT, R10, RZ, PT ;  /* 0x000000ff0a00720c */ /* 0x000fe20003f25270 */
[C---:B------:R-:W-:Y:S01]  /*0500*/  IMAD R6, R8.reuse, 0x8, R6 ;  /* 0x0000000808067824 */ /* 0x040fe200078e0206 */
[C---:B------:R-:W-:Y:S01]  /*0510*/  LEA R11, R8.reuse, R11, 0x3 ;  /* 0x0000000b080b7211 */ /* 0x040fe200078e18ff */
[C---:B------:R-:W-:Y:S01]  /*0520*/  IMAD R25, R8.reuse, 0x8, R25 ;  /* 0x0000000808197824 */ /* 0x040fe200078e0219 */
[C---:B------:R-:W-:Y:S01]  /*0530*/  LEA R21, R8.reuse, R21, 0x3 ;  /* 0x0000001508157211 */ /* 0x040fe200078e18ff */
[C---:B------:R-:W-:Y:S01]  /*0540*/  IMAD R7, R8.reuse, 0x8, R7 ;  /* 0x0000000808077824 */ /* 0x040fe200078e0207 */
[C---:B------:R-:W-:Y:S02]  /*0550*/  LEA R23, R8.reuse, R23, 0x3 ;  /* 0x0000001708177211 */ /* 0x040fe400078e18ff */
[C---:B------:R-:W-:Y:S02]  /*0560*/  LEA R27, R8.reuse, R27, 0x3 ;  /* 0x0000001b081b7211 */ /* 0x040fe400078e18ff */
[----:B------:R-:W-:-:S02]  /*0570*/  LEA R29, R8, R29, 0x3 ;  /* 0x0000001d081d7211 */ /* 0x000fc400078e18ff */
[----:B------:R-:W-:Y:S01]  /*0580*/  IADD3 R9, PT, PT, R9, 0x8, RZ ;  /* 0x0000000809097810 */ /* 0x000fe20007ffe0ff */
[----:B--2---:R-:W-:-:S06]  /*0590*/  FFMA R15, R24, R19, R15 ;  /* 0x00000013180f7223 */ /* 0x004fcc000000000f */
[----:B------:R-:W0:Y:S02]  /*05a0*/  F2I.TRUNC.NTZ R15, R15 ;  /* 0x0000000f000f7305 */ /* 0x000e24000020f100 */
[----:B0-----:R-:W-:-:S05]  /*05b0*/  I2FP.F32.S32 R19, R15 ;  /* 0x0000000f00137245 */ /* 0x001fca0000201400 */
[----:B---3--:R-:W-:-:S04]  /*05c0*/  FFMA R12, R26, R12, R19 ;  /* 0x0000000c1a0c7223 */ /* 0x008fc80000000013 */
[----:B------:R1:W2:Y:S01]  /*05d0*/  F2I.TRUNC.NTZ R20, R12 ;  /* 0x0000000c00147305 */ /* 0x0002a2000020f100 */
[----:B------:R-:W-:Y:S05]  /*05e0*/  @P1 BRA `(.L_x_8) ;  /* 0xfffffffc00041947 */ /* 0x000fea000383ffff */
[----:B------:R-:W-:-:S07]  /*05f0*/  MOV R6, R0 ;  /* 0x0000000000067202 */ /* 0x000fce0000000f00 */
.L_x_7:
[----:B------:R-:W-:-:S13]  /*0600*/  ISETP.NE.AND P1, PT, R3, RZ, PT ;  /* 0x000000ff0300720c */ /* 0x000fda0003f25270 */
[----:B------:R-:W-:Y:S05]  /*0610*/  @!P1 BRA `(.L_x_9) ;  /* 0x0000000400249947 */ /* 0x000fea0003800000 */
[----:B------:R-:W3:Y:S01]  /*0620*/  LDC R7, c[0x0][0x398] ;  /* 0x0000e600ff077b82 */ /* 0x000ee20000000800 */
[----:B------:R-:W-:-:S05]  /*0630*/  VIADD R8, R3, 0xffffffff ;  /* 0xffffffff03087836 */ /* 0x000fca0000000000 */
[----:B------:R-:W-:Y:S02]  /*0640*/  ISETP.GE.U32.AND P1, PT, R8, 0x3, PT ;  /* 0x000000030800780c */ /* 0x000fe40003f26070 */
[----:B---3--:R-:W-:-:S11]  /*0650*/  LOP3.LUT P2, R23, R7, 0x3, RZ, 0xc0, !PT ;  /* 0x0000000307177812 */ /* 0x008fd6000784c0ff */
[----:B------:R-:W-:Y:S05]  /*0660*/  @!P1 BRA `(.L_x_10) ;  /* 0x0000000000889947 */ /* 0x000fea0003800000 */
[----:B------:R-:W3:Y:S01]  /*0670*/  LDC R16, c[0x0][0x398] ;  /* 0x0000e600ff107b82 */ /* 0x000ee20000000800 */
[----:B------:R-:W-:-:S07]  /*0680*/  IADD3 R13, PT, PT, R2, R6, RZ ;  /* 0x00000006020d7210 */ /* 0x000fce0007ffe0ff */
[----:B------:R-:W4:Y:S08]  /*0690*/  LDC.64 R10, c[0x0][0x388] ;  /* 0x0000e200ff0a7b82 */ /* 0x000f300000000a00 */
[----:B------:R-:W5:Y:S01]  /*06a0*/  LDC.64 R8, c[0x0][0x380] ;  /* 0x0000e000ff087b82 */ /* 0x000f620000000a00 */
[----:B---3--:R-:W-:-:S04]  /*06b0*/  IMAD R15, R6, R16, R5 ;  /* 0x00000010060f7224 */ /* 0x008fc800078e0205 */
[----:B----4-:R-:W-:-:S06]  /*06c0*/  IMAD.WIDE.U32 R18, R15, 0x4, R10 ;  /* 0x000000040f127825 */ /* 0x010fcc00078e000a */
[----:B0-----:R-:W3:Y:S01]  /*06d0*/  LDG.E R18, desc[UR4][R18.64] ;  /* 0x0000000412127981 */ /* 0x001ee2000c1e1900 */
[----:B-----5:R-:W-:-:S05]  /*06e0*/  IMAD.WIDE R8, R13, 0x4, R8 ;  /* 0x000000040d087825 */ /* 0x020fca00078e0208 */
[----:B------:R-:W3:Y:S01]  /*06f0*/  LDG.E R17, desc[UR4][R8.64] ;  /* 0x0000000408117981 */ /* 0x000ee2000c1e1900 */
[----:B------:R-:W-:-:S03]  /*0700*/  IADD3 R13, PT, PT, R15, R16, RZ ;  /* 0x000000100f0d7210 */ /* 0x000fc60007ffe0ff */
[----:B------:R-:W4:Y:S02]  /*0710*/  LDG.E R21, desc[UR4][R8.64+0x4] ;  /* 0x0000040408157981 */ /* 0x000f24000c1e1900 */
[C---:B------:R-:W-:Y:S02]  /*0720*/  IMAD.WIDE.U32 R14, R13.reuse, 0x4, R10 ;  /* 0x000000040d0e7825 */ /* 0x040fe400078e000a */
[----:B------:R-:W5:Y:S04]  /*0730*/  LDG.E R22, desc[UR4][R8.64+0x8] ;  /* 0x0000080408167981 */ /* 0x000f68000c1e1900 */
[----:B------:R-:W4:Y:S01]  /*0740*/  LDG.E R14, desc[UR4][R14.64] ;  /* 0x000000040e0e7981 */ /* 0x000f22000c1e1900 */
[----:B------:R-:W-:-:S03]  /*0750*/  IADD3 R25, PT, PT, R13, R16, RZ ;  /* 0x000000100d197210 */ /* 0x000fc60007ffe0ff */
[----:B------:R0:W5:Y:S02]  /*0760*/  LDG.E R19, desc[UR4][R8.64+0xc] ;  /* 0x00000c0408137981 */ /* 0x000164000c1e1900 */
[----:B-1----:R-:W-:-:S06]  /*0770*/  IMAD.WIDE.U32 R12, R25, 0x4, R10 ;  /* 0x00000004190c7825 */ /* 0x002fcc00078e000a */
[----:B------:R-:W5:Y:S01]  /*0780*/  LDG.E R13, desc[UR4][R12.64] ;  /* 0x000000040c0d7981 */ /* 0x000f62000c1e1900 */
[----:B------:R-:W-:-:S04]  /*0790*/  IMAD.IADD R25, R25, 0x1, R16 ;  /* 0x0000000119197824 */ /* 0x000fc800078e0210 */
[----:B------:R-:W-:-:S06]  /*07a0*/  IMAD.WIDE.U32 R10, R25, 0x4, R10 ;  /* 0x00000004190a7825 */ /* 0x000fcc00078e000a */
[----:B------:R-:W5:Y:S01]  /*07b0*/  LDG.E R10, desc[UR4][R10.64] ;  /* 0x000000040a0a7981 */ /* 0x000f62000c1e1900 */
[----:B--2---:R-:W-:Y:S02]  /*07c0*/  I2FP.F32.S32 R20, R20 ;  /* 0x0000001400147245 */ /* 0x004fe40000201400 */
[----:B------:R-:W-:-:S03]  /*07d0*/  IADD3 R6, PT, PT, R6, 0x4, RZ ;  /* 0x0000000406067810 */ /* 0x000fc60007ffe0ff */
[----:B---3--:R-:W-:-:S06]  /*07e0*/  FFMA R17, R17, R18, R20 ;  /* 0x0000001211117223 */ /* 0x008fcc0000000014 */
[----:B------:R-:W1:Y:S02]  /*07f0*/  F2I.TRUNC.NTZ R17, R17 ;  /* 0x0000001100117305 */ /* 0x000e64000020f100 */
[----:B-1----:R-:W-:-:S05]  /*0800*/  I2FP.F32.S32 R16, R17 ;  /* 0x0000001100107245 */ /* 0x002fca0000201400 */
[----:B----4-:R-:W-:-:S06]  /*0810*/  FFMA R14, R21, R14, R16 ;  /* 0x0000000e150e7223 */ /* 0x010fcc0000000010 */
[----:B------:R-:W1:Y:S02]  /*0820*/  F2I.TRUNC.NTZ R14, R14 ;  /* 0x0000000e000e7305 */ /* 0x000e64000020f100 */
[----:B-1----:R-:W-:-:S05]  /*0830*/  I2FP.F32.S32 R15, R14 ;  /* 0x0000000e000f7245 */ /* 0x002fca0000201400 */
[----:B-----5:R-:W-:-:S06]  /*0840*/  FFMA R13, R22, R13, R15 ;  /* 0x0000000d160d7223 */ /* 0x020fcc000000000f */
[----:B------:R-:W0:Y:S02]  /*0850*/  F2I.TRUNC.NTZ R13, R13 ;  /* 0x0000000d000d7305 */ /* 0x000e24000020f100 */
[----:B0-----:R-:W-:-:S05]  /*0860*/  I2FP.F32.S32 R8, R13 ;  /* 0x0000000d00087245 */ /* 0x001fca0000201400 */
[----:B------:R-:W-:-:S04]  /*0870*/  FFMA R8, R19, R10, R8 ;  /* 0x0000000a13087223 */ /* 0x000fc80000000008 */
[----:B------:R3:W4:Y:S03]  /*0880*/  F2I.TRUNC.NTZ R20, R8 ;  /* 0x0000000800147305 */ /* 0x000726000020f100 */
.L_x_10:
[----:B------:R-:W-:Y:S05]  /*0890*/  @!P2 BRA `(.L_x_9) ;  /* 0x000000000084a947 */ /* 0x000fea0003800000 */
[----:B------:R-:W5:Y:S01]  /*08a0*/  LDC.64 R14, c[0x0][0x388] ;  /* 0x0000e200ff0e7b82 */ /* 0x000f620000000a00 */
[----:B------:R-:W-:-:S07]  /*08b0*/  ISETP.NE.AND P1, PT, R23, 0x1, PT ;  /* 0x000000011700780c */ /* 0x000fce0003f25270 */
[----:B---3--:R-:W3:Y:S06]  /*08c0*/  LDC.64 R8, c[0x0][0x380] ;  /* 0x0000e000ff087b82 */ /* 0x008eec0000000a00 */
[----:B------:R-:W-:Y:S01]  /*08d0*/  @P1 IADD3 R11, PT, PT, R2, R6, RZ ;  /* 0x00000006020b1210 */ /* 0x000fe20007ffe0ff */
[----:B------:R-:W-:Y:S01]  /*08e0*/  @P1 IMAD R10, R6, R7, R5 ;  /* 0x00000007060a1224 */ /* 0x000fe200078e0205 */
[----:B------:R-:W-:Y:S01]  /*08f0*/  LOP3.LUT R18, R7, 0x1, RZ, 0xc0, !PT ;  /* 0x0000000107127812 */ /* 0x000fe200078ec0ff */
[----:B-1----:R-:W1:Y:S02]  /*0900*/  LDC.64 R12, c[0x0][0x380] ;  /* 0x0000e000ff0c7b82 */ /* 0x002e640000000a00 */
[----:B-----5:R-:W-:-:S05]  /*0910*/  @P1 IMAD.WIDE.U32 R22, R10, 0x4, R14 ;  /* 0x000000040a161825 */ /* 0x020fca00078e000e */
[----:B0-----:R-:W5:Y:S01]  /*0920*/  @P1 LDG.E R17, desc[UR4][R22.64] ;  /* 0x0000000416111981 */ /* 0x001f62000c1e1900 */
[----:B---3--:R-:W-:-:S05]  /*0930*/  @P1 IMAD.WIDE R8, R11, 0x4, R8 ;  /* 0x000000040b081825 */ /* 0x008fca00078e0208 */
[----:B------:R-:W5:Y:S01]  /*0940*/  @P1 LDG.E R16, desc[UR4][R8.64] ;  /* 0x0000000408101981 */ /* 0x000f62000c1e1900 */
[----:B------:R-:W-:-:S05]  /*0950*/  @P1 IADD3 R11, PT, PT, R10, R7, RZ ;  /* 0x000000070a0b1210 */ /* 0x000fca0007ffe0ff */
[----:B------:R-:W-:Y:S02]  /*0960*/  @P1 IMAD.WIDE.U32 R14, R11, 0x4, R14 ;  /* 0x000000040b0e1825 */ /* 0x000fe400078e000e */
[----:B------:R-:W0:Y:S01]  /*0970*/  LDC.64 R10, c[0x0][0x388] ;  /* 0x0000e200ff0a7b82 */ /* 0x000e220000000a00 */
[----:B------:R-:W-:Y:S02]  /*0980*/  ISETP.NE.U32.AND P2, PT, R18, 0x1, PT ;  /* 0x000000011200780c */ /* 0x000fe40003f45070 */
[----:B------:R3:W3:Y:S04]  /*0990*/  @P1 LDG.E R18, desc[UR4][R8.64+0x4] ;  /* 0x0000040408121981 */ /* 0x0006e8000c1e1900 */
[----:B------:R-:W3:Y:S01]  /*09a0*/  @P1 LDG.E R15, desc[UR4][R14.64] ;  /* 0x000000040e0f1981 */ /* 0x000ee2000c1e1900 */
[----:B------:R-:W-:-:S06]  /*09b0*/  @P1 VIADD R6, R6, 0x2 ;  /* 0x0000000206061836 */ /* 0x000fcc0000000000 */
[----:B------:R-:W-:Y:S01]  /*09c0*/  @!P2 IADD3 R19, PT, PT, R2, R6, RZ ;  /* 0x000000060213a210 */ /* 0x000fe20007ffe0ff */
[----:B------:R-:W-:-:S04]  /*09d0*/  @!P2 IMAD R7, R6, R7, R5 ;  /* 0x000000070607a224 */ /* 0x000fc800078e0205 */
[----:B-1----:R-:W-:-:S04]  /*09e0*/  @!P2 IMAD.WIDE R12, R19, 0x4, R12 ;  /* 0x00000004130ca825 */ /* 0x002fc800078e020c */
[----:B0-----:R-:W-:Y:S02]  /*09f0*/  @!P2 IMAD.WIDE.U32 R10, R7, 0x4, R10 ;  /* 0x00000004070aa825 */ /* 0x001fe400078e000a */
[----:B------:R-:W3:Y:S04]  /*0a00*/  @!P2 LDG.E R12, desc[UR4][R12.64] ;  /* 0x000000040c0ca981 */ /* 0x000ee8000c1e1900 */
[----:B------:R-:W3:Y:S01]  /*0a10*/  @!P2 LDG.E R11, desc[UR4][R10.64] ;  /* 0x000000040a0ba981 */ /* 0x000ee2000c1e1900 */
[----:B--2-4-:R-:W-:-:S05]  /*0a20*/  @P1 I2FP.F32.S32 R7, R20 ;  /* 0x0000001400071245 */ /* 0x014fca0000201400 */
[----:B-----5:R-:W-:-:S06]  /*0a30*/  @P1 FFMA R7, R16, R17, R7 ;  /* 0x0000001110071223 */ /* 0x020fcc0000000007 */
[----:B------:R-:W3:Y:S02]  /*0a40*/  @P1 F2I.TRUNC.NTZ R7, R7 ;  /* 0x0000000700071305 */ /* 0x000ee4000020f100 */
[----:B---3--:R-:W-:-:S05]  /*0a50*/  @P1 I2FP.F32.S32 R9, R7 ;  /* 0x0000000700091245 */ /* 0x008fca0000201400 */
[----:B------:R-:W-:-:S04]  /*0a60*/  @P1 FFMA R9, R18, R15, R9 ;  /* 0x0000000f12091223 */ /* 0x000fc80000000009 */
[----:B------:R-:W0:Y:S02]  /*0a70*/  @P1 F2I.TRUNC.NTZ R20, R9 ;  /* 0x0000000900141305 */ /* 0x000e24000020f100 */
[----:B0-----:R-:W-:-:S05]  /*0a80*/  @!P2 I2FP.F32.S32 R15, R20 ;  /* 0x00000014000fa245 */ /* 0x001fca0000201400 */
[----:B------:R-:W-:-:S04]  /*0a90*/  @!P2 FFMA R6, R12, R11, R15 ;  /* 0x0000000b0c06a223 */ /* 0x000fc8000000000f */
[----:B------:R0:W1:Y:S03]  /*0aa0*/  @!P2 F2I.TRUNC.NTZ R20, R6 ;  /* 0x000000060014a305 */ /* 0x000066000020f100 */
.L_x_9:
[----:B------:R-:W5:Y:S01]  /*0ab0*/  LDCU UR6, c[0x0][0x398] ;  /* 0x00007300ff0677ac */ /* 0x000f620008000800 */
[----:B0-----:R-:W0:Y:S01]  /*0ac0*/  LDC.64 R6, c[0x0][0x390] ;  /* 0x0000e400ff067b82 */ /* 0x001e220000000a00 */
[----:B------:R-:W-:Y:S02]  /*0ad0*/  IADD3 R9, PT, PT, R2, R5, RZ ;  /* 0x0000000502097210 */ /* 0x000fe40007ffe0ff */
[----:B------:R-:W-:Y:S02]  /*0ae0*/  IADD3 R5, PT, PT, R5, 0x1, RZ ;  /* 0x0000000105057810 */ /* 0x000fe40007ffe0ff */
[----:B-12-4-:R-:W-:Y:S02]  /*0af0*/  I2FP.F32.S32 R11, R20 ;  /* 0x00000014000b7245 */ /* 0x016fe40000201400 */
[----:B-----5:R-:W-:Y:S01]  /*0b00*/  ISETP.NE.AND P1, PT, R5, UR6, PT ;  /* 0x0000000605007c0c */ /* 0x020fe2000bf25270 */
[----:B0-----:R-:W-:-:S05]  /*0b10*/  IMAD.WIDE R6, R9, 0x4, R6 ;  /* 0x0000000409067825 */ /* 0x001fca00078e0206 */
[----:B------:R1:W-:Y:S07]  /*0b20*/  STG.E desc[UR4][R6.64], R11 ;  /* 0x0000000b06007986 */ /* 0x0003ee000c101904 */
[----:B------:R-:W-:Y:S05]  /*0b30*/  @P1 BRA `(.L_x_11) ;  /* 0xfffffff400741947 */ /* 0x000fea000383ffff */
[----:B------:R-:W-:Y:S05]  /*0b40*/  EXIT ;  /* 0x000000000000794d */ /* 0x000fea0003800000 */
.L_x_12:
        /* <DEDUP_REMOVED lines=11> */
.L_x_14:


//--------------------- .nv.shared.reserved.0     --------------------------
	.section	.nv.shared.reserved.0,"aw",@nobits
	.weak		__nv_reservedSMEM_offset_0_alias
	.size		__nv_reservedSMEM_offset_0_alias, 0, 64
	.other		__nv_reservedSMEM_offset_0_alias,@"STO_CUDA_RESERVED_SHARED STV_DEFAULT"
__nv_reservedSMEM_offset_0_alias:
	.zero		0
	.zero		64


//--------------------- .nv.constant0._Z16Question1BKernelPfS_S_i --------------------------
	.section	.nv.constant0._Z16Question1BKernelPfS_S_i,"a",@progbits
	.sectionflags	@""
	.align	4
.nv.constant0._Z16Question1BKernelPfS_S_i:
	.zero		924


//--------------------- .nv.constant0._Z16Question1AKernelPfS_S_i --------------------------
	.section	.nv.constant0._Z16Question1AKernelPfS_S_i,"a",@progbits
	.sectionflags	@""
	.align	4
.nv.constant0._Z16Question1AKernelPfS_S_i:
	.zero		924


//--------------------- SYMBOLS --------------------------

	.type		.nv.reservedSmem.offset0,@object
	.size		.nv.reservedSmem.offset0,0x4
